// auto-generated by cutlass_sweep.gemm — config: {"arch": "sm_100", "cluster_m": 1, "cluster_n": 1, "dtype": "fp16", "dtype_b": "fp16", "layout": "nt", "stages": 0, "tile_k": 16, "tile_m": 64, "tile_n": 160}
#include "cutlass/cutlass.h"
#include "cutlass/gemm/collective/collective_builder.hpp"
#include "cutlass/gemm/device/gemm_universal_adapter.h"
#include "cutlass/gemm/kernel/gemm_universal.hpp"
#include "cutlass/epilogue/collective/collective_builder.hpp"

using ElemA = cutlass::half_t;
using ElemB = cutlass::half_t;
using ElemCD = cutlass::half_t;
using Acc  = float;
using TileShape    = cute::Shape<cute::_64, cute::_160, cute::_16>;
using ClusterShape = cute::Shape<cute::_1, cute::_1, cute::_1>;

using CollectiveEpilogue = typename cutlass::epilogue::collective::CollectiveBuilder<
    cutlass::arch::Sm100, cutlass::arch::OpClassTensorOp,
    TileShape, ClusterShape,
    cutlass::epilogue::collective::EpilogueTileAuto,
    Acc, Acc,
    ElemCD, cutlass::layout::RowMajor, 128 / cutlass::sizeof_bits<ElemCD>::value,
    ElemCD, cutlass::layout::RowMajor, 128 / cutlass::sizeof_bits<ElemCD>::value,
    cutlass::epilogue::collective::EpilogueScheduleAuto
  >::CollectiveOp;

using CollectiveMainloop = typename cutlass::gemm::collective::CollectiveBuilder<
    cutlass::arch::Sm100, cutlass::arch::OpClassTensorOp,
    ElemA, cutlass::layout::RowMajor, 128 / cutlass::sizeof_bits<ElemA>::value,
    ElemB, cutlass::layout::ColumnMajor, 128 / cutlass::sizeof_bits<ElemB>::value,
    Acc,
    TileShape, ClusterShape,
    cutlass::gemm::collective::StageCountAutoCarveout<static_cast<int>(sizeof(typename CollectiveEpilogue::SharedStorage))>,
    cutlass::gemm::collective::KernelScheduleAuto
  >::CollectiveOp;

using GemmKernel = cutlass::gemm::kernel::GemmUniversal<
    cute::Shape<int,int,int,int>,
    CollectiveMainloop,
    CollectiveEpilogue
>;
using Gemm = cutlass::gemm::device::GemmUniversalAdapter<GemmKernel>;

// Force the device kernel symbol into the cubin without needing a host main.
auto* _anchor = &cutlass::device_kernel<GemmKernel>;


// ===== COMPILED SASS (sm_100a) =====

	.target	sm_100a

	.elftype	@"ET_EXEC"


//--------------------- .note.nv.tkinfo           --------------------------
	.section	.note.nv.tkinfo,"",@"SHT_NOTE"
	.sectionflags	@"SHF_NOTE_NV_TKINFO"
	.tkinfo
        /*0018*/ 	.word	0x00000002
        /*0030*/ 	.string	""
        /*0030*/ 	.string	"ptxas"
        /*0030*/ 	.string	"Cuda compilation tools, release 13.0, V13.0.88"
        /*0030*/ 	.string	"Build cuda_13.0.r13.0/compiler.36424714_0"
        /*0030*/ 	.string	"-arch sm_100a -m 64 "



//--------------------- .note.nv.cuinfo           --------------------------
	.section	.note.nv.cuinfo,"",@"SHT_NOTE"
	.sectionflags	@"SHF_NOTE_NV_CUINFO"
        /*0018*/ 	.short	0x0002
        /*001a*/ 	.short	0x0064
        /*001c*/ 	.short	0x0082
	.zero		2


//--------------------- .nv.info                  --------------------------
	.section	.nv.info,"",@"SHT_CUDA_INFO"
	.align	4


	//----- nvinfo : EIATTR_REGCOUNT
	.align		4
        /*0000*/ 	.byte	0x04, 0x2f
        /*0002*/ 	.short	(.L_19 - .L_18)
	.align		4
.L_18:
        /*0004*/ 	.word	index@(_ZN7cutlass13device_kernelINS_4gemm6kernel13GemmUniversalIN4cute5tupleIJiiiiEEENS1_10collective13CollectiveMmaINS1_35MainloopSm100TmaUmmaWarpSpecializedILi26ELi2ELi4ENS5_IJNS4_1CILi1EEESB_SB_EEEEENS5_IJNSA_ILi64EEENSA_ILi160EEENSA_ILi16EEEEEENS_6half_tENS5_IJlSB_lEEESI_SJ_NS4_8TiledMMAINS4_8MMA_AtomIJNS4_20SM100_MMA_F16BF16_SSISI_SI_fLi64ELi160ELNS4_4UMMA5MajorE0ELSO_0ELNSN_7ScaleInE0ELSP_0EEEEEENS4_6LayoutISC_NS5_IJNSA_ILi0EEEST_ST_EEEEENS5_IJNS4_10UnderscoreESW_SW_EEEEENS4_13SM90_TMA_LOADENS4_14ComposedLayoutINS4_7SwizzleILi1ELi4ELi3EEENS4_18smem_ptr_flag_bitsILi16EEENSS_INS5_IJNSA_ILi8EEESG_EEENS5_IJSG_SB_EEEEEEEvNS4_8identityESZ_S19_vS1A_EENS_8epilogue10collective18CollectiveEpilogueINS1C_23Sm100TmaWarpSpecializedILi2ELi1ELi80ELb1ELb0EEEJSH_NS5_IJNSS_ISE_SB_EENSS_ISF_SB_EEEEESI_SJ_SI_SJ_NS1C_6fusion15FusionCallbacksIS1G_NS1K_17LinearCombinationISI_fSI_fLNS_15FloatRoundStyleE2EEESH_S1J_JEEENS4_5SM1004TMEM4LOAD26SM100_TMEM_LOAD_16dp256b4xESZ_NS10_INS11_ILi2ELi4ELi3EEES14_NSS_INS5_IJS15_NSA_ILi32EEEEEENS5_IJS1V_SB_EEEEEEENS4_17SM75_U32x4_LDSM_NENS4_14SM90_TMA_STOREES1Z_NS4_17SM90_U32x4_STSM_NENS4_39AutoVectorizingCopyWithAssumedAlignmentILi128EEEEEEvvEEEEvNT_6ParamsE)
        /*0008*/ 	.word	0x000000e0


	//----- nvinfo : EIATTR_FRAME_SIZE
	.align		4
.L_19:
        /*000c*/ 	.byte	0x04, 0x11
        /*000e*/ 	.short	(.L_21 - .L_20)
	.align		4
.L_20:
        /*0010*/ 	.word	index@($__internal_2_$__cuda_sm10x_tcgen05_guardrail_trap_unallocated_columns_being_dealloced)
        /*0014*/ 	.word	0x00000000


	//----- nvinfo : EIATTR_FRAME_SIZE
	.align		4
.L_21:
        /*0018*/ 	.byte	0x04, 0x11
        /*001a*/ 	.short	(.L_23 - .L_22)
	.align		4
.L_22:
        /*001c*/ 	.word	index@($__internal_1_$__cuda_sm10x_tcgen05_guardrail_trap_phase_invalid_during_alloc)
        /*0020*/ 	.word	0x00000000


	//----- nvinfo : EIATTR_FRAME_SIZE
	.align		4
.L_23:
        /*0024*/ 	.byte	0x04, 0x11
        /*0026*/ 	.short	(.L_25 - .L_24)
	.align		4
.L_24:
        /*0028*/ 	.word	index@($__internal_0_$__cuda_sm10x_tcgen05_guardrail_trap_col_being_dealloced_not_returned_by_alloc)
        /*002c*/ 	.word	0x00000000


	//----- nvinfo : EIATTR_FRAME_SIZE
	.align		4
.L_25:
        /*0030*/ 	.byte	0x04, 0x11
        /*0032*/ 	.short	(.L_27 - .L_26)
	.align		4
.L_26:
        /*0034*/ 	.word	index@(_ZN7cutlass13device_kernelINS_4gemm6kernel13GemmUniversalIN4cute5tupleIJiiiiEEENS1_10collective13CollectiveMmaINS1_35MainloopSm100TmaUmmaWarpSpecializedILi26ELi2ELi4ENS5_IJNS4_1CILi1EEESB_SB_EEEEENS5_IJNSA_ILi64EEENSA_ILi160EEENSA_ILi16EEEEEENS_6half_tENS5_IJlSB_lEEESI_SJ_NS4_8TiledMMAINS4_8MMA_AtomIJNS4_20SM100_MMA_F16BF16_SSISI_SI_fLi64ELi160ELNS4_4UMMA5MajorE0ELSO_0ELNSN_7ScaleInE0ELSP_0EEEEEENS4_6LayoutISC_NS5_IJNSA_ILi0EEEST_ST_EEEEENS5_IJNS4_10UnderscoreESW_SW_EEEEENS4_13SM90_TMA_LOADENS4_14ComposedLayoutINS4_7SwizzleILi1ELi4ELi3EEENS4_18smem_ptr_flag_bitsILi16EEENSS_INS5_IJNSA_ILi8EEESG_EEENS5_IJSG_SB_EEEEEEEvNS4_8identityESZ_S19_vS1A_EENS_8epilogue10collective18CollectiveEpilogueINS1C_23Sm100TmaWarpSpecializedILi2ELi1ELi80ELb1ELb0EEEJSH_NS5_IJNSS_ISE_SB_EENSS_ISF_SB_EEEEESI_SJ_SI_SJ_NS1C_6fusion15FusionCallbacksIS1G_NS1K_17LinearCombinationISI_fSI_fLNS_15FloatRoundStyleE2EEESH_S1J_JEEENS4_5SM1004TMEM4LOAD26SM100_TMEM_LOAD_16dp256b4xESZ_NS10_INS11_ILi2ELi4ELi3EEES14_NSS_INS5_IJS15_NSA_ILi32EEEEEENS5_IJS1V_SB_EEEEEEENS4_17SM75_U32x4_LDSM_NENS4_14SM90_TMA_STOREES1Z_NS4_17SM90_U32x4_STSM_NENS4_39AutoVectorizingCopyWithAssumedAlignmentILi128EEEEEEvvEEEEvNT_6ParamsE)
        /*0038*/ 	.word	0x00000000


	//----- nvinfo : EIATTR_MIN_STACK_SIZE
	.align		4
.L_27:
        /*003c*/ 	.byte	0x04, 0x12
        /*003e*/ 	.short	(.L_29 - .L_28)
	.align		4
.L_28:
        /*0040*/ 	.word	index@(_ZN7cutlass13device_kernelINS_4gemm6kernel13GemmUniversalIN4cute5tupleIJiiiiEEENS1_10collective13CollectiveMmaINS1_35MainloopSm100TmaUmmaWarpSpecializedILi26ELi2ELi4ENS5_IJNS4_1CILi1EEESB_SB_EEEEENS5_IJNSA_ILi64EEENSA_ILi160EEENSA_ILi16EEEEEENS_6half_tENS5_IJlSB_lEEESI_SJ_NS4_8TiledMMAINS4_8MMA_AtomIJNS4_20SM100_MMA_F16BF16_SSISI_SI_fLi64ELi160ELNS4_4UMMA5MajorE0ELSO_0ELNSN_7ScaleInE0ELSP_0EEEEEENS4_6LayoutISC_NS5_IJNSA_ILi0EEEST_ST_EEEEENS5_IJNS4_10UnderscoreESW_SW_EEEEENS4_13SM90_TMA_LOADENS4_14ComposedLayoutINS4_7SwizzleILi1ELi4ELi3EEENS4_18smem_ptr_flag_bitsILi16EEENSS_INS5_IJNSA_ILi8EEESG_EEENS5_IJSG_SB_EEEEEEEvNS4_8identityESZ_S19_vS1A_EENS_8epilogue10collective18CollectiveEpilogueINS1C_23Sm100TmaWarpSpecializedILi2ELi1ELi80ELb1ELb0EEEJSH_NS5_IJNSS_ISE_SB_EENSS_ISF_SB_EEEEESI_SJ_SI_SJ_NS1C_6fusion15FusionCallbacksIS1G_NS1K_17LinearCombinationISI_fSI_fLNS_15FloatRoundStyleE2EEESH_S1J_JEEENS4_5SM1004TMEM4LOAD26SM100_TMEM_LOAD_16dp256b4xESZ_NS10_INS11_ILi2ELi4ELi3EEES14_NSS_INS5_IJS15_NSA_ILi32EEEEEENS5_IJS1V_SB_EEEEEEENS4_17SM75_U32x4_LDSM_NENS4_14SM90_TMA_STOREES1Z_NS4_17SM90_U32x4_STSM_NENS4_39AutoVectorizingCopyWithAssumedAlignmentILi128EEEEEEvvEEEEvNT_6ParamsE)
        /*0044*/ 	.word	0x00000000
.L_29:


//--------------------- .nv.compat                --------------------------
	.section	.nv.compat,"",@"SHT_CUDA_COMPAT_INFO"
	.align	4
        /*0000*/ 	.byte	0x02, 0x09, 0x01, 0x00, 0x02, 0x02, 0x02, 0x00, 0x02, 0x05, 0x05, 0x00, 0x03, 0x07, 0x01, 0x01
        /*0010*/ 	.byte	0x02, 0x03, 0x01, 0x00, 0x02, 0x06, 0x01, 0x00, 0x04, 0x0b, 0x08, 0x00, 0x09, 0x00, 0x00, 0x00
        /*0020*/ 	.byte	0x00, 0x00, 0x00, 0x00


//--------------------- .nv.info._ZN7cutlass13device_kernelINS_4gemm6kernel13GemmUniversalIN4cute5tupleIJiiiiEEENS1_10collective13CollectiveMmaINS1_35MainloopSm100TmaUmmaWarpSpecializedILi26ELi2ELi4ENS5_IJNS4_1CILi1EEESB_SB_EEEEENS5_IJNSA_ILi64EEENSA_ILi160EEENSA_ILi16EEEEEENS_6half_tENS5_IJlSB_lEEESI_SJ_NS4_8TiledMMAINS4_8MMA_AtomIJNS4_20SM100_MMA_F16BF16_SSISI_SI_fLi64ELi160ELNS4_4UMMA5MajorE0ELSO_0ELNSN_7ScaleInE0ELSP_0EEEEEENS4_6LayoutISC_NS5_IJNSA_ILi0EEEST_ST_EEEEENS5_IJNS4_10UnderscoreESW_SW_EEEEENS4_13SM90_TMA_LOADENS4_14ComposedLayoutINS4_7SwizzleILi1ELi4ELi3EEENS4_18smem_ptr_flag_bitsILi16EEENSS_INS5_IJNSA_ILi8EEESG_EEENS5_IJSG_SB_EEEEEEEvNS4_8identityESZ_S19_vS1A_EENS_8epilogue10collective18CollectiveEpilogueINS1C_23Sm100TmaWarpSpecializedILi2ELi1ELi80ELb1ELb0EEEJSH_NS5_IJNSS_ISE_SB_EENSS_ISF_SB_EEEEESI_SJ_SI_SJ_NS1C_6fusion15FusionCallbacksIS1G_NS1K_17LinearCombinationISI_fSI_fLNS_15FloatRoundStyleE2EEESH_S1J_JEEENS4_5SM1004TMEM4LOAD26SM100_TMEM_LOAD_16dp256b4xESZ_NS10_INS11_ILi2ELi4ELi3EEES14_NSS_INS5_IJS15_NSA_ILi32EEEEEENS5_IJS1V_SB_EEEEEEENS4_17SM75_U32x4_LDSM_NENS4_14SM90_TMA_STOREES1Z_NS4_17SM90_U32x4_STSM_NENS4_39AutoVectorizingCopyWithAssumedAlignmentILi128EEEEEEvvEEEEvNT_6ParamsE --------------------------
	.section	.nv.info._ZN7cutlass13device_kernelINS_4gemm6kernel13GemmUniversalIN4cute5tupleIJiiiiEEENS1_10collective13CollectiveMmaINS1_35MainloopSm100TmaUmmaWarpSpecializedILi26ELi2ELi4ENS5_IJNS4_1CILi1EEESB_SB_EEEEENS5_IJNSA_ILi64EEENSA_ILi160EEENSA_ILi16EEEEEENS_6half_tENS5_IJlSB_lEEESI_SJ_NS4_8TiledMMAINS4_8MMA_AtomIJNS4_20SM100_MMA_F16BF16_SSISI_SI_fLi64ELi160ELNS4_4UMMA5MajorE0ELSO_0ELNSN_7ScaleInE0ELSP_0EEEEEENS4_6LayoutISC_NS5_IJNSA_ILi0EEEST_ST_EEEEENS5_IJNS4_10UnderscoreESW_SW_EEEEENS4_13SM90_TMA_LOADENS4_14ComposedLayoutINS4_7SwizzleILi1ELi4ELi3EEENS4_18smem_ptr_flag_bitsILi16EEENSS_INS5_IJNSA_ILi8EEESG_EEENS5_IJSG_SB_EEEEEEEvNS4_8identityESZ_S19_vS1A_EENS_8epilogue10collective18CollectiveEpilogueINS1C_23Sm100TmaWarpSpecializedILi2ELi1ELi80ELb1ELb0EEEJSH_NS5_IJNSS_ISE_SB_EENSS_ISF_SB_EEEEESI_SJ_SI_SJ_NS1C_6fusion15FusionCallbacksIS1G_NS1K_17LinearCombinationISI_fSI_fLNS_15FloatRoundStyleE2EEESH_S1J_JEEENS4_5SM1004TMEM4LOAD26SM100_TMEM_LOAD_16dp256b4xESZ_NS10_INS11_ILi2ELi4ELi3EEES14_NSS_INS5_IJS15_NSA_ILi32EEEEEENS5_IJS1V_SB_EEEEEEENS4_17SM75_U32x4_LDSM_NENS4_14SM90_TMA_STOREES1Z_NS4_17SM90_U32x4_STSM_NENS4_39AutoVectorizingCopyWithAssumedAlignmentILi128EEEEEEvvEEEEvNT_6ParamsE,"",@"SHT_CUDA_INFO"
	.sectionflags	@""
	.align	4


	//----- nvinfo : EIATTR_CUDA_API_VERSION
	.align		4
        /*0000*/ 	.byte	0x04, 0x37
        /*0002*/ 	.short	(.L_31 - .L_30)
.L_30:
        /*0004*/ 	.word	0x00000082


	//----- nvinfo : EIATTR_KPARAM_INFO
	.align		4
.L_31:
        /*0008*/ 	.byte	0x04, 0x17
        /*000a*/ 	.short	(.L_33 - .L_32)
.L_32:
        /*000c*/ 	.word	0x00000000
        /*0010*/ 	.short	0x0000
        /*0012*/ 	.short	0x0000
        /*0014*/ 	.byte	0x00, 0xf0, 0x01, 0x20


	//----- nvinfo : EIATTR_AT_ENTRY_FRAGMENTS
	.align		4
.L_33:
        /*0018*/ 	.byte	0x04, 0x4f
        /*001a*/ 	.short	(.L_35 - .L_34)


	//   ....[0]....
.L_34:
        /*001c*/ 	.word	0x00000006


	//----- nvinfo : EIATTR_RESERVED_SMEM_USED
	.align		4
.L_35:
        /*0020*/ 	.byte	0x01, 0x41
	.zero		2


	//----- nvinfo : EIATTR_SPARSE_MMA_MASK
	.align		4
        /*0024*/ 	.byte	0x03, 0x50
        /*0026*/ 	.short	0x0000


	//----- nvinfo : EIATTR_TCGEN05_1CTA_USED
	.align		4
        /*0028*/ 	.byte	0x01, 0x51
	.zero		2


	//----- nvinfo : EIATTR_MAXREG_COUNT
	.align		4
        /*002c*/ 	.byte	0x03, 0x1b
        /*002e*/ 	.short	0x00ff


	//----- nvinfo : EIATTR_NUM_BARRIERS
	.align		4
        /*0030*/ 	.byte	0x02, 0x4c
        /*0032*/ 	.byte	0x07
	.zero		1


	//----- nvinfo : EIATTR_EXTERNS
	.align		4
        /*0034*/ 	.byte	0x04, 0x0f
        /*0036*/ 	.short	(.L_37 - .L_36)


	//   ....[0]....
	.align		4
.L_36:
        /*0038*/ 	.word	index@(__assertfail)


	//----- nvinfo : EIATTR_MERCURY_ISA_VERSION
	.align		4
.L_37:
        /*003c*/ 	.byte	0x03, 0x5f
        /*003e*/ 	.short	0x0101


	//----- nvinfo : EIATTR_INT_WARP_WIDE_INSTR_OFFSETS
	.align		4
        /*0040*/ 	.byte	0x04, 0x31
        /*0042*/ 	.short	(.L_39 - .L_38)


	//   ....[0]....
.L_38:
        /*0044*/ 	.word	0x000020a0


	//   ....[1]....
        /*0048*/ 	.word	0x00004650


	//   ....[2]....
        /*004c*/ 	.word	0x00004670


	//   ....[3]....
        /*0050*/ 	.word	0x000046a0


	//   ....[4]....
        /*0054*/ 	.word	0x00005120


	//   ....[5]....
        /*0058*/ 	.word	0x00005130


	//   ....[6]....
        /*005c*/ 	.word	0x00005160


	//   ....[7]....
        /*0060*/ 	.word	0x00005190


	//   ....[8]....
        /*0064*/ 	.word	0x00005320


	//   ....[9]....
        /*0068*/ 	.word	0x00005350


	//----- nvinfo : EIATTR_COOP_GROUP_MASK_REGIDS
	.align		4
.L_39:
        /*006c*/ 	.byte	0x04, 0x29
        /*006e*/ 	.short	(.L_41 - .L_40)


	//   ....[0]....
.L_40:
        /*0070*/ 	.word	0xffffffff


	//   ....[1]....
        /*0074*/ 	.word	0xffffffff


	//   ....[2]....
        /*0078*/ 	.word	0xffffffff


	//   ....[3]....
        /*007c*/ 	.word	0xffffffff


	//   ....[4]....
        /*0080*/ 	.word	0xffffffff


	//   ....[5]....
        /*0084*/ 	.word	0xffffffff


	//   ....[6]....
        /*0088*/ 	.word	0xffffffff


	//   ....[7]....
        /*008c*/ 	.word	0xffffffff


	//   ....[8]....
        /*0090*/ 	.word	0xffffffff


	//   ....[9]....
        /*0094*/ 	.word	0xffffffff


	//   ....[10]....
        /*0098*/ 	.word	0xffffffff


	//   ....[11]....
        /*009c*/ 	.word	0xffffffff


	//   ....[12]....
        /*00a0*/ 	.word	0xffffffff


	//----- nvinfo : EIATTR_COOP_GROUP_INSTR_OFFSETS
	.align		4
.L_41:
        /*00a4*/ 	.byte	0x04, 0x28
        /*00a6*/ 	.short	(.L_43 - .L_42)


	//   ....[0]....
.L_42:
        /*00a8*/ 	.word	0x00000090


	//   ....[1]....
        /*00ac*/ 	.word	0x000004d0


	//   ....[2]....
        /*00b0*/ 	.word	0x00000930


	//   ....[3]....
        /*00b4*/ 	.word	0x00000a90


	//   ....[4]....
        /*00b8*/ 	.word	0x00000b90


	//   ....[5]....
        /*00bc*/ 	.word	0x00000d00


	//   ....[6]....
        /*00c0*/ 	.word	0x00000ea0


	//   ....[7]....
        /*00c4*/ 	.word	0x00001f80


	//   ....[8]....
        /*00c8*/ 	.word	0x000039c0


	//   ....[9]....
        /*00cc*/ 	.word	0x00003bd0


	//   ....[10]....
        /*00d0*/ 	.word	0x00003c00


	//   ....[11]....
        /*00d4*/ 	.word	0x00004530


	//   ....[12]....
        /*00d8*/ 	.word	0x00004760


	//----- nvinfo : EIATTR_VRC_CTA_INIT_COUNT
	.align		4
.L_43:
        /*00dc*/ 	.byte	0x02, 0x4a
        /*00de*/ 	.byte	0x80
	.zero		1


	//----- nvinfo : EIATTR_SYSCALL_OFFSETS
	.align		4
        /*00e0*/ 	.byte	0x04, 0x46
        /*00e2*/ 	.short	(.L_45 - .L_44)


	//   ....[0]....
.L_44:
        /*00e4*/ 	.word	0x00005e90


	//   ....[1]....
        /*00e8*/ 	.word	0x00005f80


	//   ....[2]....
        /*00ec*/ 	.word	0x00006920


	//   ....[3]....
        /*00f0*/ 	.word	0x00006a90


	//   ....[4]....
        /*00f4*/ 	.word	0x00006c00


	//   ....[5]....
        /*00f8*/ 	.word	0x00006d70


	//   ....[6]....
        /*00fc*/ 	.word	0x00006ee0


	//----- nvinfo : EIATTR_MBARRIER_INSTR_OFFSETS
	.align		4
.L_45:
        /*0100*/ 	.byte	0x04, 0x39
        /*0102*/ 	.short	(.L_47 - .L_46)


	//   ....[0]....
.L_46:
        /*0104*/ 	.word	0x000005d0
        /*0108*/ 	.word	0x000000ff
        /*010c*/ 	.word	0x00000000
        /*0110*/ 	.short	0x0100
        /*0112*/ 	.byte	0x05
	.zero		1


	//   ....[1]....
        /*0114*/ 	.word	0x000005e0
        /*0118*/ 	.word	0x000000ff
        /*011c*/ 	.word	0x000000d0
        /*0120*/ 	.short	0x0100
        /*0122*/ 	.byte	0x05
	.zero		1


	//   ....[2]....
        /*0124*/ 	.word	0x000005f0
        /*0128*/ 	.word	0x000000ff
        /*012c*/ 	.word	0x00000008
        /*0130*/ 	.short	0x0100
        /*0132*/ 	.byte	0x05
	.zero		1


	//   ....[3]....
        /*0134*/ 	.word	0x00000600
        /*0138*/ 	.word	0x000000ff
        /*013c*/ 	.word	0x000000d8
        /*0140*/ 	.short	0x0100
        /*0142*/ 	.byte	0x05
	.zero		1


	//   ....[4]....
        /*0144*/ 	.word	0x00000610
        /*0148*/ 	.word	0x000000ff
        /*014c*/ 	.word	0x00000010
        /*0150*/ 	.short	0x0100
        /*0152*/ 	.byte	0x05
	.zero		1


	//   ....[5]....
        /*0154*/ 	.word	0x00000620
        /*0158*/ 	.word	0x000000ff
        /*015c*/ 	.word	0x000000e0
        /*0160*/ 	.short	0x0100
        /*0162*/ 	.byte	0x05
	.zero		1


	//   ....[6]....
        /*0164*/ 	.word	0x00000630
        /*0168*/ 	.word	0x000000ff
        /*016c*/ 	.word	0x00000018
        /*0170*/ 	.short	0x0100
        /*0172*/ 	.byte	0x05
	.zero		1


	//   ....[7]....
        /*0174*/ 	.word	0x00000640
        /*0178*/ 	.word	0x000000ff
        /*017c*/ 	.word	0x000000e8
        /*0180*/ 	.short	0x0100
        /*0182*/ 	.byte	0x05
	.zero		1


	//   ....[8]....
        /*0184*/ 	.word	0x00000650
        /*0188*/ 	.word	0x000000ff
        /*018c*/ 	.word	0x00000020
        /*0190*/ 	.short	0x0100
        /*0192*/ 	.byte	0x05
	.zero		1


	//   ....[9]....
        /*0194*/ 	.word	0x00000660
        /*0198*/ 	.word	0x000000ff
        /*019c*/ 	.word	0x000000f0
        /*01a0*/ 	.short	0x0100
        /*01a2*/ 	.byte	0x05
	.zero		1


	//   ....[10]....
        /*01a4*/ 	.word	0x00000670
        /*01a8*/ 	.word	0x000000ff
        /*01ac*/ 	.word	0x00000028
        /*01b0*/ 	.short	0x0100
        /*01b2*/ 	.byte	0x05
	.zero		1


	//   ....[11]....
        /*01b4*/ 	.word	0x00000680
        /*01b8*/ 	.word	0x000000ff
        /*01bc*/ 	.word	0x000000f8
        /*01c0*/ 	.short	0x0100
        /*01c2*/ 	.byte	0x05
	.zero		1


	//   ....[12]....
        /*01c4*/ 	.word	0x00000690
        /*01c8*/ 	.word	0x000000ff
        /*01cc*/ 	.word	0x00000030
        /*01d0*/ 	.short	0x0100
        /*01d2*/ 	.byte	0x05
	.zero		1


	//   ....[13]....
        /*01d4*/ 	.word	0x000006a0
        /*01d8*/ 	.word	0x000000ff
        /*01dc*/ 	.word	0x00000100
        /*01e0*/ 	.short	0x0100
        /*01e2*/ 	.byte	0x05
	.zero		1


	//   ....[14]....
        /*01e4*/ 	.word	0x000006b0
        /*01e8*/ 	.word	0x000000ff
        /*01ec*/ 	.word	0x00000038
        /*01f0*/ 	.short	0x0100
        /*01f2*/ 	.byte	0x05
	.zero		1


	//   ....[15]....
        /*01f4*/ 	.word	0x000006c0
        /*01f8*/ 	.word	0x000000ff
        /*01fc*/ 	.word	0x00000108
        /*0200*/ 	.short	0x0100
        /*0202*/ 	.byte	0x05
	.zero		1


	//   ....[16]....
        /*0204*/ 	.word	0x000006d0
        /*0208*/ 	.word	0x000000ff
        /*020c*/ 	.word	0x00000040
        /*0210*/ 	.short	0x0100
        /*0212*/ 	.byte	0x05
	.zero		1


	//   ....[17]....
        /*0214*/ 	.word	0x000006e0
        /*0218*/ 	.word	0x000000ff
        /*021c*/ 	.word	0x00000110
        /*0220*/ 	.short	0x0100
        /*0222*/ 	.byte	0x05
	.zero		1


	//   ....[18]....
        /*0224*/ 	.word	0x000006f0
        /*0228*/ 	.word	0x000000ff
        /*022c*/ 	.word	0x00000048
        /*0230*/ 	.short	0x0100
        /*0232*/ 	.byte	0x05
	.zero		1


	//   ....[19]....
        /*0234*/ 	.word	0x00000700
        /*0238*/ 	.word	0x000000ff
        /*023c*/ 	.word	0x00000118
        /*0240*/ 	.short	0x0100
        /*0242*/ 	.byte	0x05
	.zero		1


	//   ....[20]....
        /*0244*/ 	.word	0x00000710
        /*0248*/ 	.word	0x000000ff
        /*024c*/ 	.word	0x00000050
        /*0250*/ 	.short	0x0100
        /*0252*/ 	.byte	0x05
	.zero		1


	//   ....[21]....
        /*0254*/ 	.word	0x00000720
        /*0258*/ 	.word	0x000000ff
        /*025c*/ 	.word	0x00000120
        /*0260*/ 	.short	0x0100
        /*0262*/ 	.byte	0x05
	.zero		1


	//   ....[22]....
        /*0264*/ 	.word	0x00000730
        /*0268*/ 	.word	0x000000ff
        /*026c*/ 	.word	0x00000058
        /*0270*/ 	.short	0x0100
        /*0272*/ 	.byte	0x05
	.zero		1


	//   ....[23]....
        /*0274*/ 	.word	0x00000740
        /*0278*/ 	.word	0x000000ff
        /*027c*/ 	.word	0x00000128
        /*0280*/ 	.short	0x0100
        /*0282*/ 	.byte	0x05
	.zero		1


	//   ....[24]....
        /*0284*/ 	.word	0x00000750
        /*0288*/ 	.word	0x000000ff
        /*028c*/ 	.word	0x00000060
        /*0290*/ 	.short	0x0100
        /*0292*/ 	.byte	0x05
	.zero		1


	//   ....[25]....
        /*0294*/ 	.word	0x00000760
        /*0298*/ 	.word	0x000000ff
        /*029c*/ 	.word	0x00000130
        /*02a0*/ 	.short	0x0100
        /*02a2*/ 	.byte	0x05
	.zero		1


	//   ....[26]....
        /*02a4*/ 	.word	0x00000770
        /*02a8*/ 	.word	0x000000ff
        /*02ac*/ 	.word	0x00000068
        /*02b0*/ 	.short	0x0100
        /*02b2*/ 	.byte	0x05
	.zero		1


	//   ....[27]....
        /*02b4*/ 	.word	0x00000780
        /*02b8*/ 	.word	0x000000ff
        /*02bc*/ 	.word	0x00000138
        /*02c0*/ 	.short	0x0100
        /*02c2*/ 	.byte	0x05
	.zero		1


	//   ....[28]....
        /*02c4*/ 	.word	0x00000790
        /*02c8*/ 	.word	0x000000ff
        /*02cc*/ 	.word	0x00000070
        /*02d0*/ 	.short	0x0100
        /*02d2*/ 	.byte	0x05
	.zero		1


	//   ....[29]....
        /*02d4*/ 	.word	0x000007a0
        /*02d8*/ 	.word	0x000000ff
        /*02dc*/ 	.word	0x00000140
        /*02e0*/ 	.short	0x0100
        /*02e2*/ 	.byte	0x05
	.zero		1


	//   ....[30]....
        /*02e4*/ 	.word	0x000007b0
        /*02e8*/ 	.word	0x000000ff
        /*02ec*/ 	.word	0x00000078
        /*02f0*/ 	.short	0x0100
        /*02f2*/ 	.byte	0x05
	.zero		1


	//   ....[31]....
        /*02f4*/ 	.word	0x000007c0
        /*02f8*/ 	.word	0x000000ff
        /*02fc*/ 	.word	0x00000148
        /*0300*/ 	.short	0x0100
        /*0302*/ 	.byte	0x05
	.zero		1


	//   ....[32]....
        /*0304*/ 	.word	0x000007d0
        /*0308*/ 	.word	0x000000ff
        /*030c*/ 	.word	0x00000080
        /*0310*/ 	.short	0x0100
        /*0312*/ 	.byte	0x05
	.zero		1


	//   ....[33]....
        /*0314*/ 	.word	0x000007e0
        /*0318*/ 	.word	0x000000ff
        /*031c*/ 	.word	0x00000150
        /*0320*/ 	.short	0x0100
        /*0322*/ 	.byte	0x05
	.zero		1


	//   ....[34]....
        /*0324*/ 	.word	0x000007f0
        /*0328*/ 	.word	0x000000ff
        /*032c*/ 	.word	0x00000088
        /*0330*/ 	.short	0x0100
        /*0332*/ 	.byte	0x05
	.zero		1


	//   ....[35]....
        /*0334*/ 	.word	0x00000800
        /*0338*/ 	.word	0x000000ff
        /*033c*/ 	.word	0x00000158
        /*0340*/ 	.short	0x0100
        /*0342*/ 	.byte	0x05
	.zero		1


	//   ....[36]....
        /*0344*/ 	.word	0x00000810
        /*0348*/ 	.word	0x000000ff
        /*034c*/ 	.word	0x00000090
        /*0350*/ 	.short	0x0100
        /*0352*/ 	.byte	0x05
	.zero		1


	//   ....[37]....
        /*0354*/ 	.word	0x00000820
        /*0358*/ 	.word	0x000000ff
        /*035c*/ 	.word	0x00000160
        /*0360*/ 	.short	0x0100
        /*0362*/ 	.byte	0x05
	.zero		1


	//   ....[38]....
        /*0364*/ 	.word	0x00000830
        /*0368*/ 	.word	0x000000ff
        /*036c*/ 	.word	0x00000098
        /*0370*/ 	.short	0x0100
        /*0372*/ 	.byte	0x05
	.zero		1


	//   ....[39]....
        /*0374*/ 	.word	0x00000840
        /*0378*/ 	.word	0x000000ff
        /*037c*/ 	.word	0x00000168
        /*0380*/ 	.short	0x0100
        /*0382*/ 	.byte	0x05
	.zero		1


	//   ....[40]....
        /*0384*/ 	.word	0x00000850
        /*0388*/ 	.word	0x000000ff
        /*038c*/ 	.word	0x000000a0
        /*0390*/ 	.short	0x0100
        /*0392*/ 	.byte	0x05
	.zero		1


	//   ....[41]....
        /*0394*/ 	.word	0x00000860
        /*0398*/ 	.word	0x000000ff
        /*039c*/ 	.word	0x00000170
        /*03a0*/ 	.short	0x0100
        /*03a2*/ 	.byte	0x05
	.zero		1


	//   ....[42]....
        /*03a4*/ 	.word	0x00000870
        /*03a8*/ 	.word	0x000000ff
        /*03ac*/ 	.word	0x000000a8
        /*03b0*/ 	.short	0x0100
        /*03b2*/ 	.byte	0x05
	.zero		1


	//   ....[43]....
        /*03b4*/ 	.word	0x00000880
        /*03b8*/ 	.word	0x000000ff
        /*03bc*/ 	.word	0x00000178
        /*03c0*/ 	.short	0x0100
        /*03c2*/ 	.byte	0x05
	.zero		1


	//   ....[44]....
        /*03c4*/ 	.word	0x00000890
        /*03c8*/ 	.word	0x000000ff
        /*03cc*/ 	.word	0x000000b0
        /*03d0*/ 	.short	0x0100
        /*03d2*/ 	.byte	0x05
	.zero		1


	//   ....[45]....
        /*03d4*/ 	.word	0x000008a0
        /*03d8*/ 	.word	0x000000ff
        /*03dc*/ 	.word	0x00000180
        /*03e0*/ 	.short	0x0100
        /*03e2*/ 	.byte	0x05
	.zero		1


	//   ....[46]....
        /*03e4*/ 	.word	0x000008b0
        /*03e8*/ 	.word	0x000000ff
        /*03ec*/ 	.word	0x000000b8
        /*03f0*/ 	.short	0x0100
        /*03f2*/ 	.byte	0x05
	.zero		1


	//   ....[47]....
        /*03f4*/ 	.word	0x000008c0
        /*03f8*/ 	.word	0x000000ff
        /*03fc*/ 	.word	0x00000188
        /*0400*/ 	.short	0x0100
        /*0402*/ 	.byte	0x05
	.zero		1


	//   ....[48]....
        /*0404*/ 	.word	0x000008d0
        /*0408*/ 	.word	0x000000ff
        /*040c*/ 	.word	0x000000c0
        /*0410*/ 	.short	0x0100
        /*0412*/ 	.byte	0x05
	.zero		1


	//   ....[49]....
        /*0414*/ 	.word	0x000008e0
        /*0418*/ 	.word	0x000000ff
        /*041c*/ 	.word	0x00000190
        /*0420*/ 	.short	0x0100
        /*0422*/ 	.byte	0x05
	.zero		1


	//   ....[50]....
        /*0424*/ 	.word	0x000008f0
        /*0428*/ 	.word	0x000000ff
        /*042c*/ 	.word	0x000000c8
        /*0430*/ 	.short	0x0100
        /*0432*/ 	.byte	0x05
	.zero		1


	//   ....[51]....
        /*0434*/ 	.word	0x00000900
        /*0438*/ 	.word	0x000000ff
        /*043c*/ 	.word	0x00000198
        /*0440*/ 	.short	0x0100
        /*0442*/ 	.byte	0x05
	.zero		1


	//   ....[52]....
        /*0444*/ 	.word	0x00000a40
        /*0448*/ 	.word	0x000000ff
        /*044c*/ 	.word	0x000001a0
        /*0450*/ 	.short	0x0100
        /*0452*/ 	.byte	0x06
	.zero		1


	//   ....[53]....
        /*0454*/ 	.word	0x00000a50
        /*0458*/ 	.word	0x000000ff
        /*045c*/ 	.word	0x000001b0
        /*0460*/ 	.short	0x0100
        /*0462*/ 	.byte	0x06
	.zero		1


	//   ....[54]....
        /*0464*/ 	.word	0x00000a60
        /*0468*/ 	.word	0x000000ff
        /*046c*/ 	.word	0x000001a8
        /*0470*/ 	.short	0x0100
        /*0472*/ 	.byte	0x06
	.zero		1


	//   ....[55]....
        /*0474*/ 	.word	0x00000a70
        /*0478*/ 	.word	0x000000ff
        /*047c*/ 	.word	0x000001b8
        /*0480*/ 	.short	0x0100
        /*0482*/ 	.byte	0x06
	.zero		1


	//   ....[56]....
        /*0484*/ 	.word	0x00000b60
        /*0488*/ 	.word	0x000000ff
        /*048c*/ 	.word	0x000001c0
        /*0490*/ 	.short	0x0100
        /*0492*/ 	.byte	0x05
	.zero		1


	//   ....[57]....
        /*0494*/ 	.word	0x00000b70
        /*0498*/ 	.word	0x000000ff
        /*049c*/ 	.word	0x000001c8
        /*04a0*/ 	.short	0x0100
        /*04a2*/ 	.byte	0x05
	.zero		1


	//   ....[58]....
        /*04a4*/ 	.word	0x00000cb0
        /*04a8*/ 	.word	0x000000ff
        /*04ac*/ 	.word	0x000001d0
        /*04b0*/ 	.short	0x0100
        /*04b2*/ 	.byte	0x05
	.zero		1


	//   ....[59]....
        /*04b4*/ 	.word	0x00000cc0
        /*04b8*/ 	.word	0x000000ff
        /*04bc*/ 	.word	0x000001e0
        /*04c0*/ 	.short	0x0100
        /*04c2*/ 	.byte	0x05
	.zero		1


	//   ....[60]....
        /*04c4*/ 	.word	0x00000cd0
        /*04c8*/ 	.word	0x000000ff
        /*04cc*/ 	.word	0x000001d8
        /*04d0*/ 	.short	0x0100
        /*04d2*/ 	.byte	0x05
	.zero		1


	//   ....[61]....
        /*04d4*/ 	.word	0x00000ce0
        /*04d8*/ 	.word	0x000000ff
        /*04dc*/ 	.word	0x000001e8
        /*04e0*/ 	.short	0x0100
        /*04e2*/ 	.byte	0x05
	.zero		1


	//   ....[62]....
        /*04e4*/ 	.word	0x00000e10
        /*04e8*/ 	.word	0x000000ff
        /*04ec*/ 	.word	0x000001f0
        /*04f0*/ 	.short	0x0100
        /*04f2*/ 	.byte	0x06
	.zero		1


	//   ....[63]....
        /*04f4*/ 	.word	0x00000e20
        /*04f8*/ 	.word	0x000000ff
        /*04fc*/ 	.word	0x00000210
        /*0500*/ 	.short	0x0100
        /*0502*/ 	.byte	0x06
	.zero		1


	//   ....[64]....
        /*0504*/ 	.word	0x00000e30
        /*0508*/ 	.word	0x000000ff
        /*050c*/ 	.word	0x000001f8
        /*0510*/ 	.short	0x0100
        /*0512*/ 	.byte	0x06
	.zero		1


	//   ....[65]....
        /*0514*/ 	.word	0x00000e40
        /*0518*/ 	.word	0x000000ff
        /*051c*/ 	.word	0x00000218
        /*0520*/ 	.short	0x0100
        /*0522*/ 	.byte	0x06
	.zero		1


	//   ....[66]....
        /*0524*/ 	.word	0x00000e50
        /*0528*/ 	.word	0x000000ff
        /*052c*/ 	.word	0x00000200
        /*0530*/ 	.short	0x0100
        /*0532*/ 	.byte	0x06
	.zero		1


	//   ....[67]....
        /*0534*/ 	.word	0x00000e60
        /*0538*/ 	.word	0x000000ff
        /*053c*/ 	.word	0x00000220
        /*0540*/ 	.short	0x0100
        /*0542*/ 	.byte	0x06
	.zero		1


	//   ....[68]....
        /*0544*/ 	.word	0x00000e70
        /*0548*/ 	.word	0x000000ff
        /*054c*/ 	.word	0x00000208
        /*0550*/ 	.short	0x0100
        /*0552*/ 	.byte	0x06
	.zero		1


	//   ....[69]....
        /*0554*/ 	.word	0x00000e80
        /*0558*/ 	.word	0x000000ff
        /*055c*/ 	.word	0x00000228
        /*0560*/ 	.short	0x0100
        /*0562*/ 	.byte	0x06
	.zero		1


	//   ....[70]....
        /*0564*/ 	.word	0x00000f70
        /*0568*/ 	.word	0x000000ff
        /*056c*/ 	.word	0x00000230
        /*0570*/ 	.short	0x0100
        /*0572*/ 	.byte	0x05
	.zero		1


	//   ....[71]....
        /*0574*/ 	.word	0x00000f80
        /*0578*/ 	.word	0x000000ff
        /*057c*/ 	.word	0x00000240
        /*0580*/ 	.short	0x0100
        /*0582*/ 	.byte	0x05
	.zero		1


	//   ....[72]....
        /*0584*/ 	.word	0x00000f90
        /*0588*/ 	.word	0x000000ff
        /*058c*/ 	.word	0x00000238
        /*0590*/ 	.short	0x0100
        /*0592*/ 	.byte	0x05
	.zero		1


	//   ....[73]....
        /*0594*/ 	.word	0x00000fa0
        /*0598*/ 	.word	0x000000ff
        /*059c*/ 	.word	0x00000248
        /*05a0*/ 	.short	0x0100
        /*05a2*/ 	.byte	0x05
	.zero		1


	//   ....[74]....
        /*05a4*/ 	.word	0x00001880
        /*05a8*/ 	.word	0x00000003
        /*05ac*/ 	.word	0x00000240
        /*05b0*/ 	.short	0x010a
        /*05b2*/ 	.byte	0xff
	.zero		1


	//   ....[75]....
        /*05b4*/ 	.word	0x000018b0
        /*05b8*/ 	.word	0x00000003
        /*05bc*/ 	.word	0x00000230
        /*05c0*/ 	.short	0x0101
        /*05c2*/ 	.byte	0xff
	.zero		1


	//   ....[76]....
        /*05c4*/ 	.word	0x00001980
        /*05c8*/ 	.word	0x000000ff
        /*05cc*/ 	.word	0x000000d0
        /*05d0*/ 	.short	0x010a
        /*05d2*/ 	.byte	0x05
	.zero		1


	//   ....[77]....
        /*05d4*/ 	.word	0x00001a20
        /*05d8*/ 	.word	0x000000ff
        /*05dc*/ 	.word	0x000000d0
        /*05e0*/ 	.short	0x010a
        /*05e2*/ 	.byte	0x21
	.zero		1


	//   ....[78]....
        /*05e4*/ 	.word	0x00001b70
        /*05e8*/ 	.word	0x000000ff
        /*05ec*/ 	.word	0x000000d0
        /*05f0*/ 	.short	0x010a
        /*05f2*/ 	.byte	0x08
	.zero		1


	//   ....[79]....
        /*05f4*/ 	.word	0x00001c80
        /*05f8*/ 	.word	0x000000ff
        /*05fc*/ 	.word	0x000001c8
        /*0600*/ 	.short	0x0101
        /*0602*/ 	.byte	0x04
	.zero		1


	//   ....[80]....
        /*0604*/ 	.word	0x00001ca0
        /*0608*/ 	.word	0x000000ff
        /*060c*/ 	.word	0x000000d0
        /*0610*/ 	.short	0x010a
        /*0612*/ 	.byte	0x05
	.zero		1


	//   ....[81]....
        /*0614*/ 	.word	0x00001d20
        /*0618*/ 	.word	0x000000ff
        /*061c*/ 	.word	0x000000d0
        /*0620*/ 	.short	0x010a
        /*0622*/ 	.byte	0x11
	.zero		1


	//   ....[82]....
        /*0624*/ 	.word	0x00001e70
        /*0628*/ 	.word	0x000000ff
        /*062c*/ 	.word	0x000000d0
        /*0630*/ 	.short	0x010a
        /*0632*/ 	.byte	0x08
	.zero		1


	//   ....[83]....
        /*0634*/ 	.word	0x00001fb0
        /*0638*/ 	.word	0x00000002
        /*063c*/ 	.word	0x000001d0
        /*0640*/ 	.short	0x010a
        /*0642*/ 	.byte	0xff
	.zero		1


	//   ....[84]....
        /*0644*/ 	.word	0x00002070
        /*0648*/ 	.word	0x00000002
        /*064c*/ 	.word	0x00000000
        /*0650*/ 	.short	0x0101
        /*0652*/ 	.byte	0xff
	.zero		1


	//   ....[85]....
        /*0654*/ 	.word	0x000025d0
        /*0658*/ 	.word	0x000000ff
        /*065c*/ 	.word	0x00000000
        /*0660*/ 	.short	0x010a
        /*0662*/ 	.byte	0x05
	.zero		1


	//   ....[86]....
        /*0664*/ 	.word	0x00002660
        /*0668*/ 	.word	0x000000ff
        /*066c*/ 	.word	0x00000000
        /*0670*/ 	.short	0x010a
        /*0672*/ 	.byte	0x05
	.zero		1


	//   ....[87]....
        /*0674*/ 	.word	0x000026f0
        /*0678*/ 	.word	0x000000ff
        /*067c*/ 	.word	0x00000000
        /*0680*/ 	.short	0x010a
        /*0682*/ 	.byte	0x05
	.zero		1


	//   ....[88]....
        /*0684*/ 	.word	0x00002780
        /*0688*/ 	.word	0x000000ff
        /*068c*/ 	.word	0x00000000
        /*0690*/ 	.short	0x010a
        /*0692*/ 	.byte	0x05
	.zero		1


	//   ....[89]....
        /*0694*/ 	.word	0x00002810
        /*0698*/ 	.word	0x000000ff
        /*069c*/ 	.word	0x00000000
        /*06a0*/ 	.short	0x010a
        /*06a2*/ 	.byte	0x05
	.zero		1


	//   ....[90]....
        /*06a4*/ 	.word	0x000028a0
        /*06a8*/ 	.word	0x000000ff
        /*06ac*/ 	.word	0x00000000
        /*06b0*/ 	.short	0x010a
        /*06b2*/ 	.byte	0x05
	.zero		1


	//   ....[91]....
        /*06b4*/ 	.word	0x00002930
        /*06b8*/ 	.word	0x000000ff
        /*06bc*/ 	.word	0x00000000
        /*06c0*/ 	.short	0x010a
        /*06c2*/ 	.byte	0x05
	.zero		1


	//   ....[92]....
        /*06c4*/ 	.word	0x000029c0
        /*06c8*/ 	.word	0x000000ff
        /*06cc*/ 	.word	0x00000000
        /*06d0*/ 	.short	0x010a
        /*06d2*/ 	.byte	0x05
	.zero		1


	//   ....[93]....
        /*06d4*/ 	.word	0x00002a50
        /*06d8*/ 	.word	0x000000ff
        /*06dc*/ 	.word	0x00000000
        /*06e0*/ 	.short	0x010a
        /*06e2*/ 	.byte	0x05
	.zero		1


	//   ....[94]....
        /*06e4*/ 	.word	0x00002ae0
        /*06e8*/ 	.word	0x000000ff
        /*06ec*/ 	.word	0x00000000
        /*06f0*/ 	.short	0x010a
        /*06f2*/ 	.byte	0x05
	.zero		1


	//   ....[95]....
        /*06f4*/ 	.word	0x00002b70
        /*06f8*/ 	.word	0x000000ff
        /*06fc*/ 	.word	0x00000000
        /*0700*/ 	.short	0x010a
        /*0702*/ 	.byte	0x05
	.zero		1


	//   ....[96]....
        /*0704*/ 	.word	0x00002c00
        /*0708*/ 	.word	0x000000ff
        /*070c*/ 	.word	0x00000000
        /*0710*/ 	.short	0x010a
        /*0712*/ 	.byte	0x05
	.zero		1


	//   ....[97]....
        /*0714*/ 	.word	0x00002c90
        /*0718*/ 	.word	0x000000ff
        /*071c*/ 	.word	0x00000000
        /*0720*/ 	.short	0x010a
        /*0722*/ 	.byte	0x05
	.zero		1


	//   ....[98]....
        /*0724*/ 	.word	0x00002d20
        /*0728*/ 	.word	0x000000ff
        /*072c*/ 	.word	0x00000000
        /*0730*/ 	.short	0x010a
        /*0732*/ 	.byte	0x05
	.zero		1


	//   ....[99]....
        /*0734*/ 	.word	0x00002db0
        /*0738*/ 	.word	0x000000ff
        /*073c*/ 	.word	0x00000000
        /*0740*/ 	.short	0x010a
        /*0742*/ 	.byte	0x05
	.zero		1


	//   ....[100]....
        /*0744*/ 	.word	0x00002e40
        /*0748*/ 	.word	0x000000ff
        /*074c*/ 	.word	0x00000000
        /*0750*/ 	.short	0x010a
        /*0752*/ 	.byte	0x05
	.zero		1


	//   ....[101]....
        /*0754*/ 	.word	0x00002ed0
        /*0758*/ 	.word	0x000000ff
        /*075c*/ 	.word	0x00000000
        /*0760*/ 	.short	0x010a
        /*0762*/ 	.byte	0x05
	.zero		1


	//   ....[102]....
        /*0764*/ 	.word	0x00002f60
        /*0768*/ 	.word	0x000000ff
        /*076c*/ 	.word	0x00000000
        /*0770*/ 	.short	0x010a
        /*0772*/ 	.byte	0x05
	.zero		1


	//   ....[103]....
        /*0774*/ 	.word	0x00002ff0
        /*0778*/ 	.word	0x000000ff
        /*077c*/ 	.word	0x00000000
        /*0780*/ 	.short	0x010a
        /*0782*/ 	.byte	0x05
	.zero		1


	//   ....[104]....
        /*0784*/ 	.word	0x00003080
        /*0788*/ 	.word	0x000000ff
        /*078c*/ 	.word	0x00000000
        /*0790*/ 	.short	0x010a
        /*0792*/ 	.byte	0x05
	.zero		1


	//   ....[105]....
        /*0794*/ 	.word	0x00003110
        /*0798*/ 	.word	0x000000ff
        /*079c*/ 	.word	0x00000000
        /*07a0*/ 	.short	0x010a
        /*07a2*/ 	.byte	0x05
	.zero		1


	//   ....[106]....
        /*07a4*/ 	.word	0x000031a0
        /*07a8*/ 	.word	0x000000ff
        /*07ac*/ 	.word	0x00000000
        /*07b0*/ 	.short	0x010a
        /*07b2*/ 	.byte	0x05
	.zero		1


	//   ....[107]....
        /*07b4*/ 	.word	0x00003230
        /*07b8*/ 	.word	0x000000ff
        /*07bc*/ 	.word	0x00000000
        /*07c0*/ 	.short	0x010a
        /*07c2*/ 	.byte	0x05
	.zero		1


	//   ....[108]....
        /*07c4*/ 	.word	0x000032c0
        /*07c8*/ 	.word	0x000000ff
        /*07cc*/ 	.word	0x00000000
        /*07d0*/ 	.short	0x010a
        /*07d2*/ 	.byte	0x05
	.zero		1


	//   ....[109]....
        /*07d4*/ 	.word	0x00003350
        /*07d8*/ 	.word	0x000000ff
        /*07dc*/ 	.word	0x00000000
        /*07e0*/ 	.short	0x010a
        /*07e2*/ 	.byte	0x05
	.zero		1


	//   ....[110]....
        /*07e4*/ 	.word	0x000033f0
        /*07e8*/ 	.word	0x00000000
        /*07ec*/ 	.word	0x00000000
        /*07f0*/ 	.short	0x010a
        /*07f2*/ 	.byte	0xff
	.zero		1


	//   ....[111]....
        /*07f4*/ 	.word	0x00003510
        /*07f8*/ 	.word	0x00000000
        /*07fc*/ 	.word	0x00000230
        /*0800*/ 	.short	0x010a
        /*0802*/ 	.byte	0xff
	.zero		1


	//   ....[112]....
        /*0804*/ 	.word	0x00003570
        /*0808*/ 	.word	0x00000004
        /*080c*/ 	.word	0x00000000
        /*0810*/ 	.short	0x0101
        /*0812*/ 	.byte	0xff
	.zero		1


	//   ....[113]....
        /*0814*/ 	.word	0x00003590
        /*0818*/ 	.word	0x000000ff
        /*081c*/ 	.word	0x000001e0
        /*0820*/ 	.short	0x010a
        /*0822*/ 	.byte	0x05
	.zero		1


	//   ....[114]....
        /*0824*/ 	.word	0x000036b0
        /*0828*/ 	.word	0x00000000
        /*082c*/ 	.word	0x000001d0
        /*0830*/ 	.short	0x010a
        /*0832*/ 	.byte	0xff
	.zero		1


	//   ....[115]....
        /*0834*/ 	.word	0x000037c0
        /*0838*/ 	.word	0x00000000
        /*083c*/ 	.word	0x00000000
        /*0840*/ 	.short	0x0101
        /*0842*/ 	.byte	0xff
	.zero		1


	//   ....[116]....
        /*0844*/ 	.word	0x00003850
        /*0848*/ 	.word	0x000000ff
        /*084c*/ 	.word	0x000001e0
        /*0850*/ 	.short	0x0106
        /*0852*/ 	.byte	0x05
	.zero		1


	//   ....[117]....
        /*0854*/ 	.word	0x00003870
        /*0858*/ 	.word	0x000000ff
        /*085c*/ 	.word	0x000001e0
        /*0860*/ 	.short	0x010a
        /*0862*/ 	.byte	0x05
	.zero		1


	//   ....[118]....
        /*0864*/ 	.word	0x00003900
        /*0868*/ 	.word	0x000000ff
        /*086c*/ 	.word	0x000001e0
        /*0870*/ 	.short	0x0106
        /*0872*/ 	.byte	0x04
	.zero		1


	//   ....[119]....
        /*0874*/ 	.word	0x00003940
        /*0878*/ 	.word	0x00000000
        /*087c*/ 	.word	0x000001e0
        /*0880*/ 	.short	0x010a
        /*0882*/ 	.byte	0xff
	.zero		1


	//   ....[120]....
        /*0884*/ 	.word	0x00003e20
        /*0888*/ 	.word	0x00000000
        /*088c*/ 	.word	0x000001d0
        /*0890*/ 	.short	0x010a
        /*0892*/ 	.byte	0xff
	.zero		1


	//   ....[121]....
        /*0894*/ 	.word	0x00003f20
        /*0898*/ 	.word	0x00000003
        /*089c*/ 	.word	0x00000000
        /*08a0*/ 	.short	0x0101
        /*08a2*/ 	.byte	0xff
	.zero		1


	//   ....[122]....
        /*08a4*/ 	.word	0x00003f30
        /*08a8*/ 	.word	0x000000ff
        /*08ac*/ 	.word	0x00000000
        /*08b0*/ 	.short	0x010a
        /*08b2*/ 	.byte	0x05
	.zero		1


	//   ....[123]....
        /*08b4*/ 	.word	0x00003f50
        /*08b8*/ 	.word	0x000000ff
        /*08bc*/ 	.word	0x00000210
        /*08c0*/ 	.short	0x010a
        /*08c2*/ 	.byte	0x0e
	.zero		1


	//   ....[124]....
        /*08c4*/ 	.word	0x00004080
        /*08c8*/ 	.word	0x000000ff
        /*08cc*/ 	.word	0x00000000
        /*08d0*/ 	.short	0x010a
        /*08d2*/ 	.byte	0x07
	.zero		1


	//   ....[125]....
        /*08d4*/ 	.word	0x00004190
        /*08d8*/ 	.word	0x000000ff
        /*08dc*/ 	.word	0x00000000
        /*08e0*/ 	.short	0x010a
        /*08e2*/ 	.byte	0x13
	.zero		1


	//   ....[126]....
        /*08e4*/ 	.word	0x00004360
        /*08e8*/ 	.word	0x000000ff
        /*08ec*/ 	.word	0x00000000
        /*08f0*/ 	.short	0x010a
        /*08f2*/ 	.byte	0x05
	.zero		1


	//   ....[127]....
        /*08f4*/ 	.word	0x000043f0
        /*08f8*/ 	.word	0x000000ff
        /*08fc*/ 	.word	0x00000000
        /*0900*/ 	.short	0x010a
        /*0902*/ 	.byte	0x05
	.zero		1


	//   ....[128]....
        /*0904*/ 	.word	0x00004480
        /*0908*/ 	.word	0x000000ff
        /*090c*/ 	.word	0x00000000
        /*0910*/ 	.short	0x010a
        /*0912*/ 	.byte	0x05
	.zero		1


	//   ....[129]....
        /*0914*/ 	.word	0x00004510
        /*0918*/ 	.word	0x000000ff
        /*091c*/ 	.word	0x00000000
        /*0920*/ 	.short	0x010a
        /*0922*/ 	.byte	0x06
	.zero		1


	//   ....[130]....
        /*0924*/ 	.word	0x00004950
        /*0928*/ 	.word	0x00000000
        /*092c*/ 	.word	0x000001d0
        /*0930*/ 	.short	0x010a
        /*0932*/ 	.byte	0xff
	.zero		1


	//   ....[131]....
        /*0934*/ 	.word	0x00004a30
        /*0938*/ 	.word	0x00000000
        /*093c*/ 	.word	0x00000000
        /*0940*/ 	.short	0x0101
        /*0942*/ 	.byte	0xff
	.zero		1


	//   ....[132]....
        /*0944*/ 	.word	0x00004d50
        /*0948*/ 	.word	0x000000ff
        /*094c*/ 	.word	0x000001c8
        /*0950*/ 	.short	0x010a
        /*0952*/ 	.byte	0x04
	.zero		1


	//   ....[133]....
        /*0954*/ 	.word	0x00004f30
        /*0958*/ 	.word	0x000000ff
        /*095c*/ 	.word	0x000001b0
        /*0960*/ 	.short	0x010a
        /*0962*/ 	.byte	0x0d
	.zero		1


	//   ....[134]....
        /*0964*/ 	.word	0x00005380
        /*0968*/ 	.word	0x000000ff
        /*096c*/ 	.word	0x000001a0
        /*0970*/ 	.short	0x010b
        /*0972*/ 	.byte	0x0d
	.zero		1


	//   ....[135]....
        /*0974*/ 	.word	0x000053e0
        /*0978*/ 	.word	0x000000ff
        /*097c*/ 	.word	0x00000000
        /*0980*/ 	.short	0x0101
        /*0982*/ 	.byte	0x15
	.zero		1


	//   ....[136]....
        /*0984*/ 	.word	0x00005490
        /*0988*/ 	.word	0x000000ff
        /*098c*/ 	.word	0x00000000
        /*0990*/ 	.short	0x010a
        /*0992*/ 	.byte	0x04
	.zero		1


	//   ....[137]....
        /*0994*/ 	.word	0x00005530
        /*0998*/ 	.word	0x00000000
        /*099c*/ 	.word	0x00000000
        /*09a0*/ 	.short	0x010a
        /*09a2*/ 	.byte	0xff
	.zero		1


	//   ....[138]....
        /*09a4*/ 	.word	0x000058a0
        /*09a8*/ 	.word	0x00000000
        /*09ac*/ 	.word	0x000001d0
        /*09b0*/ 	.short	0x010a
        /*09b2*/ 	.byte	0xff
	.zero		1


	//   ....[139]....
        /*09b4*/ 	.word	0x000059b0
        /*09b8*/ 	.word	0x00000000
        /*09bc*/ 	.word	0x00000000
        /*09c0*/ 	.short	0x0101
        /*09c2*/ 	.byte	0xff
	.zero		1


	//   ....[140]....
        /*09c4*/ 	.word	0x000063b0
        /*09c8*/ 	.word	0x00000000
        /*09cc*/ 	.word	0x000001a0
        /*09d0*/ 	.short	0x010a
        /*09d2*/ 	.byte	0xff
	.zero		1


	//   ....[141]....
        /*09d4*/ 	.word	0x000063f0
        /*09d8*/ 	.word	0x000000a0
        /*09dc*/ 	.word	0x000001f0
        /*09e0*/ 	.short	0x010a
        /*09e2*/ 	.byte	0xff
	.zero		1


	//   ....[142]....
        /*09e4*/ 	.word	0x000064f0
        /*09e8*/ 	.word	0x00000000
        /*09ec*/ 	.word	0x000001a0
        /*09f0*/ 	.short	0x010a
        /*09f2*/ 	.byte	0xff
	.zero		1


	//   ....[143]....
        /*09f4*/ 	.word	0x00006800
        /*09f8*/ 	.word	0x000000a0
        /*09fc*/ 	.word	0x000001f0
        /*0a00*/ 	.short	0x010a
        /*0a02*/ 	.byte	0xff
	.zero		1


	//   ....[144]....
        /*0a04*/ 	.word	0x00007100
        /*0a08*/ 	.word	0x000000ff
        /*0a0c*/ 	.word	0x00000000
        /*0a10*/ 	.short	0x0101
        /*0a12*/ 	.byte	0x05
	.zero		1


	//   ....[145]....
        /*0a14*/ 	.word	0x00008580
        /*0a18*/ 	.word	0x00000000
        /*0a1c*/ 	.word	0x00000000
        /*0a20*/ 	.short	0x0101
        /*0a22*/ 	.byte	0xff
	.zero		1


	//   ....[146]....
        /*0a24*/ 	.word	0x00008820
        /*0a28*/ 	.word	0x00000003
        /*0a2c*/ 	.word	0x00000240
        /*0a30*/ 	.short	0x010a
        /*0a32*/ 	.byte	0xff
	.zero		1


	//   ....[147]....
        /*0a34*/ 	.word	0x00008880
        /*0a38*/ 	.word	0x00000002
        /*0a3c*/ 	.word	0x000000d0
        /*0a40*/ 	.short	0x010a
        /*0a42*/ 	.byte	0xff
	.zero		1


	//   ....[148]....
        /*0a44*/ 	.word	0x000088e0
        /*0a48*/ 	.word	0x00000002
        /*0a4c*/ 	.word	0x000000d0
        /*0a50*/ 	.short	0x010a
        /*0a52*/ 	.byte	0xff
	.zero		1


	//   ....[149]....
        /*0a54*/ 	.word	0x00008930
        /*0a58*/ 	.word	0x00000002
        /*0a5c*/ 	.word	0x000001d0
        /*0a60*/ 	.short	0x010a
        /*0a62*/ 	.byte	0xff
	.zero		1


	//   ....[150]....
        /*0a64*/ 	.word	0x00008990
        /*0a68*/ 	.word	0x00000000
        /*0a6c*/ 	.word	0x00000000
        /*0a70*/ 	.short	0x010a
        /*0a72*/ 	.byte	0xff
	.zero		1


	//   ....[151]....
        /*0a74*/ 	.word	0x000089f0
        /*0a78*/ 	.word	0x00000000
        /*0a7c*/ 	.word	0x00000000
        /*0a80*/ 	.short	0x010a
        /*0a82*/ 	.byte	0xff
	.zero		1


	//   ....[152]....
        /*0a84*/ 	.word	0x00008a50
        /*0a88*/ 	.word	0x00000000
        /*0a8c*/ 	.word	0x00000000
        /*0a90*/ 	.short	0x010a
        /*0a92*/ 	.byte	0xff
	.zero		1


	//   ....[153]....
        /*0a94*/ 	.word	0x00008ab0
        /*0a98*/ 	.word	0x00000000
        /*0a9c*/ 	.word	0x00000000
        /*0aa0*/ 	.short	0x010a
        /*0aa2*/ 	.byte	0xff
	.zero		1


	//   ....[154]....
        /*0aa4*/ 	.word	0x00008b10
        /*0aa8*/ 	.word	0x00000000
        /*0aac*/ 	.word	0x00000000
        /*0ab0*/ 	.short	0x010a
        /*0ab2*/ 	.byte	0xff
	.zero		1


	//   ....[155]....
        /*0ab4*/ 	.word	0x00008b70
        /*0ab8*/ 	.word	0x00000000
        /*0abc*/ 	.word	0x00000000
        /*0ac0*/ 	.short	0x010a
        /*0ac2*/ 	.byte	0xff
	.zero		1


	//   ....[156]....
        /*0ac4*/ 	.word	0x00008bd0
        /*0ac8*/ 	.word	0x00000000
        /*0acc*/ 	.word	0x00000000
        /*0ad0*/ 	.short	0x010a
        /*0ad2*/ 	.byte	0xff
	.zero		1


	//   ....[157]....
        /*0ad4*/ 	.word	0x00008c30
        /*0ad8*/ 	.word	0x00000000
        /*0adc*/ 	.word	0x00000000
        /*0ae0*/ 	.short	0x010a
        /*0ae2*/ 	.byte	0xff
	.zero		1


	//   ....[158]....
        /*0ae4*/ 	.word	0x00008c90
        /*0ae8*/ 	.word	0x00000000
        /*0aec*/ 	.word	0x00000000
        /*0af0*/ 	.short	0x010a
        /*0af2*/ 	.byte	0xff
	.zero		1


	//   ....[159]....
        /*0af4*/ 	.word	0x00008cf0
        /*0af8*/ 	.word	0x00000000
        /*0afc*/ 	.word	0x00000000
        /*0b00*/ 	.short	0x010a
        /*0b02*/ 	.byte	0xff
	.zero		1


	//   ....[160]....
        /*0b04*/ 	.word	0x00008d50
        /*0b08*/ 	.word	0x00000000
        /*0b0c*/ 	.word	0x00000000
        /*0b10*/ 	.short	0x010a
        /*0b12*/ 	.byte	0xff
	.zero		1


	//   ....[161]....
        /*0b14*/ 	.word	0x00008db0
        /*0b18*/ 	.word	0x00000000
        /*0b1c*/ 	.word	0x00000000
        /*0b20*/ 	.short	0x010a
        /*0b22*/ 	.byte	0xff
	.zero		1


	//   ....[162]....
        /*0b24*/ 	.word	0x00008e10
        /*0b28*/ 	.word	0x00000000
        /*0b2c*/ 	.word	0x00000000
        /*0b30*/ 	.short	0x010a
        /*0b32*/ 	.byte	0xff
	.zero		1


	//   ....[163]....
        /*0b34*/ 	.word	0x00008e70
        /*0b38*/ 	.word	0x00000000
        /*0b3c*/ 	.word	0x00000000
        /*0b40*/ 	.short	0x010a
        /*0b42*/ 	.byte	0xff
	.zero		1


	//   ....[164]....
        /*0b44*/ 	.word	0x00008ed0
        /*0b48*/ 	.word	0x00000000
        /*0b4c*/ 	.word	0x00000000
        /*0b50*/ 	.short	0x010a
        /*0b52*/ 	.byte	0xff
	.zero		1


	//   ....[165]....
        /*0b54*/ 	.word	0x00008f30
        /*0b58*/ 	.word	0x00000000
        /*0b5c*/ 	.word	0x00000000
        /*0b60*/ 	.short	0x010a
        /*0b62*/ 	.byte	0xff
	.zero		1


	//   ....[166]....
        /*0b64*/ 	.word	0x00008f90
        /*0b68*/ 	.word	0x00000000
        /*0b6c*/ 	.word	0x00000000
        /*0b70*/ 	.short	0x010a
        /*0b72*/ 	.byte	0xff
	.zero		1


	//   ....[167]....
        /*0b74*/ 	.word	0x00008ff0
        /*0b78*/ 	.word	0x00000000
        /*0b7c*/ 	.word	0x00000000
        /*0b80*/ 	.short	0x010a
        /*0b82*/ 	.byte	0xff
	.zero		1


	//   ....[168]....
        /*0b84*/ 	.word	0x00009050
        /*0b88*/ 	.word	0x00000000
        /*0b8c*/ 	.word	0x00000000
        /*0b90*/ 	.short	0x010a
        /*0b92*/ 	.byte	0xff
	.zero		1


	//   ....[169]....
        /*0b94*/ 	.word	0x000090b0
        /*0b98*/ 	.word	0x00000000
        /*0b9c*/ 	.word	0x00000000
        /*0ba0*/ 	.short	0x010a
        /*0ba2*/ 	.byte	0xff
	.zero		1


	//   ....[170]....
        /*0ba4*/ 	.word	0x00009110
        /*0ba8*/ 	.word	0x00000000
        /*0bac*/ 	.word	0x00000000
        /*0bb0*/ 	.short	0x010a
        /*0bb2*/ 	.byte	0xff
	.zero		1


	//   ....[171]....
        /*0bb4*/ 	.word	0x00009170
        /*0bb8*/ 	.word	0x00000000
        /*0bbc*/ 	.word	0x00000000
        /*0bc0*/ 	.short	0x010a
        /*0bc2*/ 	.byte	0xff
	.zero		1


	//   ....[172]....
        /*0bc4*/ 	.word	0x000091d0
        /*0bc8*/ 	.word	0x00000000
        /*0bcc*/ 	.word	0x00000000
        /*0bd0*/ 	.short	0x010a
        /*0bd2*/ 	.byte	0xff
	.zero		1


	//   ....[173]....
        /*0bd4*/ 	.word	0x00009230
        /*0bd8*/ 	.word	0x00000000
        /*0bdc*/ 	.word	0x00000000
        /*0be0*/ 	.short	0x010a
        /*0be2*/ 	.byte	0xff
	.zero		1


	//   ....[174]....
        /*0be4*/ 	.word	0x00009290
        /*0be8*/ 	.word	0x00000000
        /*0bec*/ 	.word	0x00000000
        /*0bf0*/ 	.short	0x010a
        /*0bf2*/ 	.byte	0xff
	.zero		1


	//   ....[175]....
        /*0bf4*/ 	.word	0x000092e0
        /*0bf8*/ 	.word	0x00000000
        /*0bfc*/ 	.word	0x00000230
        /*0c00*/ 	.short	0x010a
        /*0c02*/ 	.byte	0xff
	.zero		1


	//   ....[176]....
        /*0c04*/ 	.word	0x00009340
        /*0c08*/ 	.word	0x00000000
        /*0c0c*/ 	.word	0x000001e0
        /*0c10*/ 	.short	0x010a
        /*0c12*/ 	.byte	0xff
	.zero		1


	//   ....[177]....
        /*0c14*/ 	.word	0x00009390
        /*0c18*/ 	.word	0x00000000
        /*0c1c*/ 	.word	0x000001d0
        /*0c20*/ 	.short	0x010a
        /*0c22*/ 	.byte	0xff
	.zero		1


	//   ....[178]....
        /*0c24*/ 	.word	0x000093f0
        /*0c28*/ 	.word	0x00000000
        /*0c2c*/ 	.word	0x000001e0
        /*0c30*/ 	.short	0x010a
        /*0c32*/ 	.byte	0xff
	.zero		1


	//   ....[179]....
        /*0c34*/ 	.word	0x00009440
        /*0c38*/ 	.word	0x00000000
        /*0c3c*/ 	.word	0x000001d0
        /*0c40*/ 	.short	0x010a
        /*0c42*/ 	.byte	0xff
	.zero		1


	//   ....[180]....
        /*0c44*/ 	.word	0x000094a0
        /*0c48*/ 	.word	0x00000003
        /*0c4c*/ 	.word	0x00000210
        /*0c50*/ 	.short	0x010a
        /*0c52*/ 	.byte	0xff
	.zero		1


	//   ....[181]....
        /*0c54*/ 	.word	0x00009500
        /*0c58*/ 	.word	0x00000000
        /*0c5c*/ 	.word	0x00000000
        /*0c60*/ 	.short	0x010a
        /*0c62*/ 	.byte	0xff
	.zero		1


	//   ....[182]....
        /*0c64*/ 	.word	0x00009560
        /*0c68*/ 	.word	0x00000000
        /*0c6c*/ 	.word	0x00000000
        /*0c70*/ 	.short	0x010a
        /*0c72*/ 	.byte	0xff
	.zero		1


	//   ....[183]....
        /*0c74*/ 	.word	0x000095c0
        /*0c78*/ 	.word	0x00000000
        /*0c7c*/ 	.word	0x00000000
        /*0c80*/ 	.short	0x010a
        /*0c82*/ 	.byte	0xff
	.zero		1


	//   ....[184]....
        /*0c84*/ 	.word	0x00009620
        /*0c88*/ 	.word	0x00000000
        /*0c8c*/ 	.word	0x00000000
        /*0c90*/ 	.short	0x010a
        /*0c92*/ 	.byte	0xff
	.zero		1


	//   ....[185]....
        /*0c94*/ 	.word	0x00009680
        /*0c98*/ 	.word	0x00000000
        /*0c9c*/ 	.word	0x00000000
        /*0ca0*/ 	.short	0x010a
        /*0ca2*/ 	.byte	0xff
	.zero		1


	//   ....[186]....
        /*0ca4*/ 	.word	0x000096d0
        /*0ca8*/ 	.word	0x00000000
        /*0cac*/ 	.word	0x000001d0
        /*0cb0*/ 	.short	0x010a
        /*0cb2*/ 	.byte	0xff
	.zero		1


	//   ....[187]....
        /*0cb4*/ 	.word	0x00009730
        /*0cb8*/ 	.word	0x00000000
        /*0cbc*/ 	.word	0x000001c8
        /*0cc0*/ 	.short	0x010a
        /*0cc2*/ 	.byte	0xff
	.zero		1


	//   ....[188]....
        /*0cc4*/ 	.word	0x00009790
        /*0cc8*/ 	.word	0x00000003
        /*0ccc*/ 	.word	0x000001b0
        /*0cd0*/ 	.short	0x010a
        /*0cd2*/ 	.byte	0xff
	.zero		1


	//   ....[189]....
        /*0cd4*/ 	.word	0x000097f0
        /*0cd8*/ 	.word	0x00000000
        /*0cdc*/ 	.word	0x00000000
        /*0ce0*/ 	.short	0x010a
        /*0ce2*/ 	.byte	0xff
	.zero		1


	//   ....[190]....
        /*0ce4*/ 	.word	0x00009840
        /*0ce8*/ 	.word	0x00000000
        /*0cec*/ 	.word	0x000001d0
        /*0cf0*/ 	.short	0x010a
        /*0cf2*/ 	.byte	0xff
	.zero		1


	//   ....[191]....
        /*0cf4*/ 	.word	0x00009890
        /*0cf8*/ 	.word	0x00000000
        /*0cfc*/ 	.word	0x000001a0
        /*0d00*/ 	.short	0x010a
        /*0d02*/ 	.byte	0xff
	.zero		1


	//   ....[192]....
        /*0d04*/ 	.word	0x000098e0
        /*0d08*/ 	.word	0x000000a0
        /*0d0c*/ 	.word	0x000001f0
        /*0d10*/ 	.short	0x010a
        /*0d12*/ 	.byte	0xff
	.zero		1


	//----- nvinfo : EIATTR_NUM_MBARRIERS
	.align		4
.L_47:
        /*0d14*/ 	.byte	0x03, 0x38
        /*0d16*/ 	.short	0x004a


	//----- nvinfo : EIATTR_EXIT_INSTR_OFFSETS
	.align		4
        /*0d18*/ 	.byte	0x04, 0x1c
        /*0d1a*/ 	.short	(.L_49 - .L_48)


	//   ....[0]....
.L_48:
        /*0d1c*/ 	.word	0x00003420


	//   ....[1]....
        /*0d20*/ 	.word	0x00003910


	//   ....[2]....
        /*0d24*/ 	.word	0x00003970


	//   ....[3]....
        /*0d28*/ 	.word	0x00004770


	//   ....[4]....
        /*0d2c*/ 	.word	0x00005560


	//   ....[5]....
        /*0d30*/ 	.word	0x000055a0


	//   ....[6]....
        /*0d34*/ 	.word	0x00008730


	//   ....[7]....
        /*0d38*/ 	.word	0x000087b0


	//   ....[8]....
        /*0d3c*/ 	.word	0x000087e0


	//   ....[9]....
        /*0d40*/ 	.word	0x00008810


	//----- nvinfo : EIATTR_MAX_THREADS
	.align		4
.L_49:
        /*0d44*/ 	.byte	0x04, 0x05
        /*0d46*/ 	.short	(.L_51 - .L_50)
.L_50:
        /*0d48*/ 	.word	0x00000100
        /*0d4c*/ 	.word	0x00000001
        /*0d50*/ 	.word	0x00000001


	//----- nvinfo : EIATTR_CRS_STACK_SIZE
	.align		4
.L_51:
        /*0d54*/ 	.byte	0x04, 0x1e
        /*0d56*/ 	.short	(.L_53 - .L_52)
.L_52:
        /*0d58*/ 	.word	0x00000000


	//----- nvinfo : EIATTR_CBANK_PARAM_SIZE
	.align		4
.L_53:
        /*0d5c*/ 	.byte	0x03, 0x19
        /*0d5e*/ 	.short	0x0800


	//----- nvinfo : EIATTR_PARAM_CBANK
	.align		4
        /*0d60*/ 	.byte	0x04, 0x0a
        /*0d62*/ 	.short	(.L_55 - .L_54)
	.align		4
.L_54:
        /*0d64*/ 	.word	index@(.nv.constant0._ZN7cutlass13device_kernelINS_4gemm6kernel13GemmUniversalIN4cute5tupleIJiiiiEEENS1_10collective13CollectiveMmaINS1_35MainloopSm100TmaUmmaWarpSpecializedILi26ELi2ELi4ENS5_IJNS4_1CILi1EEESB_SB_EEEEENS5_IJNSA_ILi64EEENSA_ILi160EEENSA_ILi16EEEEEENS_6half_tENS5_IJlSB_lEEESI_SJ_NS4_8TiledMMAINS4_8MMA_AtomIJNS4_20SM100_MMA_F16BF16_SSISI_SI_fLi64ELi160ELNS4_4UMMA5MajorE0ELSO_0ELNSN_7ScaleInE0ELSP_0EEEEEENS4_6LayoutISC_NS5_IJNSA_ILi0EEEST_ST_EEEEENS5_IJNS4_10UnderscoreESW_SW_EEEEENS4_13SM90_TMA_LOADENS4_14ComposedLayoutINS4_7SwizzleILi1ELi4ELi3EEENS4_18smem_ptr_flag_bitsILi16EEENSS_INS5_IJNSA_ILi8EEESG_EEENS5_IJSG_SB_EEEEEEEvNS4_8identityESZ_S19_vS1A_EENS_8epilogue10collective18CollectiveEpilogueINS1C_23Sm100TmaWarpSpecializedILi2ELi1ELi80ELb1ELb0EEEJSH_NS5_IJNSS_ISE_SB_EENSS_ISF_SB_EEEEESI_SJ_SI_SJ_NS1C_6fusion15FusionCallbacksIS1G_NS1K_17LinearCombinationISI_fSI_fLNS_15FloatRoundStyleE2EEESH_S1J_JEEENS4_5SM1004TMEM4LOAD26SM100_TMEM_LOAD_16dp256b4xESZ_NS10_INS11_ILi2ELi4ELi3EEES14_NSS_INS5_IJS15_NSA_ILi32EEEEEENS5_IJS1V_SB_EEEEEEENS4_17SM75_U32x4_LDSM_NENS4_14SM90_TMA_STOREES1Z_NS4_17SM90_U32x4_STSM_NENS4_39AutoVectorizingCopyWithAssumedAlignmentILi128EEEEEEvvEEEEvNT_6ParamsE)
        /*0d68*/ 	.short	0x0380
        /*0d6a*/ 	.short	0x0800


	//----- nvinfo : EIATTR_SW_WAR
	.align		4
.L_55:
        /*0d6c*/ 	.byte	0x04, 0x36
        /*0d6e*/ 	.short	(.L_57 - .L_56)
.L_56:
        /*0d70*/ 	.word	0x00000008
.L_57:


//--------------------- .nv.callgraph             --------------------------
	.section	.nv.callgraph,"",@"SHT_CUDA_CALLGRAPH"
	.align	4
	.sectionentsize	8
	.align		4
        /*0000*/ 	.word	0x00000000
	.align		4
        /*0004*/ 	.word	0xffffffff
	.align		4
        /*0008*/ 	.word	index@(_ZN7cutlass13device_kernelINS_4gemm6kernel13GemmUniversalIN4cute5tupleIJiiiiEEENS1_10collective13CollectiveMmaINS1_35MainloopSm100TmaUmmaWarpSpecializedILi26ELi2ELi4ENS5_IJNS4_1CILi1EEESB_SB_EEEEENS5_IJNSA_ILi64EEENSA_ILi160EEENSA_ILi16EEEEEENS_6half_tENS5_IJlSB_lEEESI_SJ_NS4_8TiledMMAINS4_8MMA_AtomIJNS4_20SM100_MMA_F16BF16_SSISI_SI_fLi64ELi160ELNS4_4UMMA5MajorE0ELSO_0ELNSN_7ScaleInE0ELSP_0EEEEEENS4_6LayoutISC_NS5_IJNSA_ILi0EEEST_ST_EEEEENS5_IJNS4_10UnderscoreESW_SW_EEEEENS4_13SM90_TMA_LOADENS4_14ComposedLayoutINS4_7SwizzleILi1ELi4ELi3EEENS4_18smem_ptr_flag_bitsILi16EEENSS_INS5_IJNSA_ILi8EEESG_EEENS5_IJSG_SB_EEEEEEEvNS4_8identityESZ_S19_vS1A_EENS_8epilogue10collective18CollectiveEpilogueINS1C_23Sm100TmaWarpSpecializedILi2ELi1ELi80ELb1ELb0EEEJSH_NS5_IJNSS_ISE_SB_EENSS_ISF_SB_EEEEESI_SJ_SI_SJ_NS1C_6fusion15FusionCallbacksIS1G_NS1K_17LinearCombinationISI_fSI_fLNS_15FloatRoundStyleE2EEESH_S1J_JEEENS4_5SM1004TMEM4LOAD26SM100_TMEM_LOAD_16dp256b4xESZ_NS10_INS11_ILi2ELi4ELi3EEES14_NSS_INS5_IJS15_NSA_ILi32EEEEEENS5_IJS1V_SB_EEEEEEENS4_17SM75_U32x4_LDSM_NENS4_14SM90_TMA_STOREES1Z_NS4_17SM90_U32x4_STSM_NENS4_39AutoVectorizingCopyWithAssumedAlignmentILi128EEEEEEvvEEEEvNT_6ParamsE)
	.align		4
        /*000c*/ 	.word	index@(__assertfail)
	.align		4
        /*0010*/ 	.word	0x00000000
	.align		4
        /*0014*/ 	.word	0xfffffffe
	.align		4
        /*0018*/ 	.word	0x00000000
	.align		4
        /*001c*/ 	.word	0xfffffffd
	.align		4
        /*0020*/ 	.word	0x00000000
	.align		4
        /*0024*/ 	.word	0xfffffffc


//--------------------- .nv.constant4             --------------------------
	.section	.nv.constant4,"a",@progbits
	.align	8
	.align		8
.nv.constant4:
        /*0000*/ 	.dword	__assertfail
	.align		8
        /*0008*/ 	.dword	__unnamed_1
	.align		8
        /*0010*/ 	.dword	__unnamed_2
	.align		8
        /*0018*/ 	.dword	_ZN40_INTERNAL_3a594da9_4_k_cu_e57c8c14_232674cuda3std3__45__cpo5beginE
	.align		8
        /*0020*/ 	.dword	_ZN40_INTERNAL_3a594da9_4_k_cu_e57c8c14_232674cuda3std3__45__cpo3endE
	.align		8
        /*0028*/ 	.dword	_ZN40_INTERNAL_3a594da9_4_k_cu_e57c8c14_232674cuda3std3__45__cpo6cbeginE
	.align		8
        /*0030*/ 	.dword	_ZN40_INTERNAL_3a594da9_4_k_cu_e57c8c14_232674cuda3std3__45__cpo4cendE
	.align		8
        /*0038*/ 	.dword	_ZN40_INTERNAL_3a594da9_4_k_cu_e57c8c14_232674cuda3std3__442_GLOBAL__N__3a594da9_4_k_cu_e57c8c14_232676ignoreE
	.align		8
        /*0040*/ 	.dword	_ZN40_INTERNAL_3a594da9_4_k_cu_e57c8c14_232674cuda3std3__419piecewise_constructE
	.align		8
        /*0048*/ 	.dword	_ZN40_INTERNAL_3a594da9_4_k_cu_e57c8c14_232674cuda3std3__48in_placeE
	.align		8
        /*0050*/ 	.dword	_ZN40_INTERNAL_3a594da9_4_k_cu_e57c8c14_232674cuda3std6ranges3__45__cpo4swapE
	.align		8
        /*0058*/ 	.dword	_ZN40_INTERNAL_3a594da9_4_k_cu_e57c8c14_232674cuda3std6ranges3__45__cpo9iter_moveE
	.align		8
        /*0060*/ 	.dword	_ZN40_INTERNAL_3a594da9_4_k_cu_e57c8c14_232674cute7productE
	.align		8
        /*0068*/ 	.dword	_ZN40_INTERNAL_3a594da9_4_k_cu_e57c8c14_232674cute1_E
	.align		8
        /*0070*/ 	.dword	$str$25
	.align		8
        /*0078*/ 	.dword	$str$26
	.align		8
        /*0080*/ 	.dword	$str$27
	.align		8
        /*0088*/ 	.dword	$str$28


//--------------------- .text._ZN7cutlass13device_kernelINS_4gemm6kernel13GemmUniversalIN4cute5tupleIJiiiiEEENS1_10collective13CollectiveMmaINS1_35MainloopSm100TmaUmmaWarpSpecializedILi26ELi2ELi4ENS5_IJNS4_1CILi1EEESB_SB_EEEEENS5_IJNSA_ILi64EEENSA_ILi160EEENSA_ILi16EEEEEENS_6half_tENS5_IJlSB_lEEESI_SJ_NS4_8TiledMMAINS4_8MMA_AtomIJNS4_20SM100_MMA_F16BF16_SSISI_SI_fLi64ELi160ELNS4_4UMMA5MajorE0ELSO_0ELNSN_7ScaleInE0ELSP_0EEEEEENS4_6LayoutISC_NS5_IJNSA_ILi0EEEST_ST_EEEEENS5_IJNS4_10UnderscoreESW_SW_EEEEENS4_13SM90_TMA_LOADENS4_14ComposedLayoutINS4_7SwizzleILi1ELi4ELi3EEENS4_18smem_ptr_flag_bitsILi16EEENSS_INS5_IJNSA_ILi8EEESG_EEENS5_IJSG_SB_EEEEEEEvNS4_8identityESZ_S19_vS1A_EENS_8epilogue10collective18CollectiveEpilogueINS1C_23Sm100TmaWarpSpecializedILi2ELi1ELi80ELb1ELb0EEEJSH_NS5_IJNSS_ISE_SB_EENSS_ISF_SB_EEEEESI_SJ_SI_SJ_NS1C_6fusion15FusionCallbacksIS1G_NS1K_17LinearCombinationISI_fSI_fLNS_15FloatRoundStyleE2EEESH_S1J_JEEENS4_5SM1004TMEM4LOAD26SM100_TMEM_LOAD_16dp256b4xESZ_NS10_INS11_ILi2ELi4ELi3EEES14_NSS_INS5_IJS15_NSA_ILi32EEEEEENS5_IJS1V_SB_EEEEEEENS4_17SM75_U32x4_LDSM_NENS4_14SM90_TMA_STOREES1Z_NS4_17SM90_U32x4_STSM_NENS4_39AutoVectorizingCopyWithAssumedAlignmentILi128EEEEEEvvEEEEvNT_6ParamsE --------------------------
	.section	.text._ZN7cutlass13device_kernelINS_4gemm6kernel13GemmUniversalIN4cute5tupleIJiiiiEEENS1_10collective13CollectiveMmaINS1_35MainloopSm100TmaUmmaWarpSpecializedILi26ELi2ELi4ENS5_IJNS4_1CILi1EEESB_SB_EEEEENS5_IJNSA_ILi64EEENSA_ILi160EEENSA_ILi16EEEEEENS_6half_tENS5_IJlSB_lEEESI_SJ_NS4_8TiledMMAINS4_8MMA_AtomIJNS4_20SM100_MMA_F16BF16_SSISI_SI_fLi64ELi160ELNS4_4UMMA5MajorE0ELSO_0ELNSN_7ScaleInE0ELSP_0EEEEEENS4_6LayoutISC_NS5_IJNSA_ILi0EEEST_ST_EEEEENS5_IJNS4_10UnderscoreESW_SW_EEEEENS4_13SM90_TMA_LOADENS4_14ComposedLayoutINS4_7SwizzleILi1ELi4ELi3EEENS4_18smem_ptr_flag_bitsILi16EEENSS_INS5_IJNSA_ILi8EEESG_EEENS5_IJSG_SB_EEEEEEEvNS4_8identityESZ_S19_vS1A_EENS_8epilogue10collective18CollectiveEpilogueINS1C_23Sm100TmaWarpSpecializedILi2ELi1ELi80ELb1ELb0EEEJSH_NS5_IJNSS_ISE_SB_EENSS_ISF_SB_EEEEESI_SJ_SI_SJ_NS1C_6fusion15FusionCallbacksIS1G_NS1K_17LinearCombinationISI_fSI_fLNS_15FloatRoundStyleE2EEESH_S1J_JEEENS4_5SM1004TMEM4LOAD26SM100_TMEM_LOAD_16dp256b4xESZ_NS10_INS11_ILi2ELi4ELi3EEES14_NSS_INS5_IJS15_NSA_ILi32EEEEEENS5_IJS1V_SB_EEEEEEENS4_17SM75_U32x4_LDSM_NENS4_14SM90_TMA_STOREES1Z_NS4_17SM90_U32x4_STSM_NENS4_39AutoVectorizingCopyWithAssumedAlignmentILi128EEEEEEvvEEEEvNT_6ParamsE,"ax",@progbits
	.align	128
.text._ZN7cutlass13device_kernelINS_4gemm6kernel13GemmUniversalIN4cute5tupleIJiiiiEEENS1_10collective13CollectiveMmaINS1_35MainloopSm100TmaUmmaWarpSpecializedILi26ELi2ELi4ENS5_IJNS4_1CILi1EEESB_SB_EEEEENS5_IJNSA_ILi64EEENSA_ILi160EEENSA_ILi16EEEEEENS_6half_tENS5_IJlSB_lEEESI_SJ_NS4_8TiledMMAINS4_8MMA_AtomIJNS4_20SM100_MMA_F16BF16_SSISI_SI_fLi64ELi160ELNS4_4UMMA5MajorE0ELSO_0ELNSN_7ScaleInE0ELSP_0EEEEEENS4_6LayoutISC_NS5_IJNSA_ILi0EEEST_ST_EEEEENS5_IJNS4_10UnderscoreESW_SW_EEEEENS4_13SM90_TMA_LOADENS4_14ComposedLayoutINS4_7SwizzleILi1ELi4ELi3EEENS4_18smem_ptr_flag_bitsILi16EEENSS_INS5_IJNSA_ILi8EEESG_EEENS5_IJSG_SB_EEEEEEEvNS4_8identityESZ_S19_vS1A_EENS_8epilogue10collective18CollectiveEpilogueINS1C_23Sm100TmaWarpSpecializedILi2ELi1ELi80ELb1ELb0EEEJSH_NS5_IJNSS_ISE_SB_EENSS_ISF_SB_EEEEESI_SJ_SI_SJ_NS1C_6fusion15FusionCallbacksIS1G_NS1K_17LinearCombinationISI_fSI_fLNS_15FloatRoundStyleE2EEESH_S1J_JEEENS4_5SM1004TMEM4LOAD26SM100_TMEM_LOAD_16dp256b4xESZ_NS10_INS11_ILi2ELi4ELi3EEES14_NSS_INS5_IJS15_NSA_ILi32EEEEEENS5_IJS1V_SB_EEEEEEENS4_17SM75_U32x4_LDSM_NENS4_14SM90_TMA_STOREES1Z_NS4_17SM90_U32x4_STSM_NENS4_39AutoVectorizingCopyWithAssumedAlignmentILi128EEEEEEvvEEEEvNT_6ParamsE:
        .type           _ZN7cutlass13device_kernelINS_4gemm6kernel13GemmUniversalIN4cute5tupleIJiiiiEEENS1_10collective13CollectiveMmaINS1_35MainloopSm100TmaUmmaWarpSpecializedILi26ELi2ELi4ENS5_IJNS4_1CILi1EEESB_SB_EEEEENS5_IJNSA_ILi64EEENSA_ILi160EEENSA_ILi16EEEEEENS_6half_tENS5_IJlSB_lEEESI_SJ_NS4_8TiledMMAINS4_8MMA_AtomIJNS4_20SM100_MMA_F16BF16_SSISI_SI_fLi64ELi160ELNS4_4UMMA5MajorE0ELSO_0ELNSN_7ScaleInE0ELSP_0EEEEEENS4_6LayoutISC_NS5_IJNSA_ILi0EEEST_ST_EEEEENS5_IJNS4_10UnderscoreESW_SW_EEEEENS4_13SM90_TMA_LOADENS4_14ComposedLayoutINS4_7SwizzleILi1ELi4ELi3EEENS4_18smem_ptr_flag_bitsILi16EEENSS_INS5_IJNSA_ILi8EEESG_EEENS5_IJSG_SB_EEEEEEEvNS4_8identityESZ_S19_vS1A_EENS_8epilogue10collective18CollectiveEpilogueINS1C_23Sm100TmaWarpSpecializedILi2ELi1ELi80ELb1ELb0EEEJSH_NS5_IJNSS_ISE_SB_EENSS_ISF_SB_EEEEESI_SJ_SI_SJ_NS1C_6fusion15FusionCallbacksIS1G_NS1K_17LinearCombinationISI_fSI_fLNS_15FloatRoundStyleE2EEESH_S1J_JEEENS4_5SM1004TMEM4LOAD26SM100_TMEM_LOAD_16dp256b4xESZ_NS10_INS11_ILi2ELi4ELi3EEES14_NSS_INS5_IJS15_NSA_ILi32EEEEEENS5_IJS1V_SB_EEEEEEENS4_17SM75_U32x4_LDSM_NENS4_14SM90_TMA_STOREES1Z_NS4_17SM90_U32x4_STSM_NENS4_39AutoVectorizingCopyWithAssumedAlignmentILi128EEEEEEvvEEEEvNT_6ParamsE,@function
        .size           _ZN7cutlass13device_kernelINS_4gemm6kernel13GemmUniversalIN4cute5tupleIJiiiiEEENS1_10collective13CollectiveMmaINS1_35MainloopSm100TmaUmmaWarpSpecializedILi26ELi2ELi4ENS5_IJNS4_1CILi1EEESB_SB_EEEEENS5_IJNSA_ILi64EEENSA_ILi160EEENSA_ILi16EEEEEENS_6half_tENS5_IJlSB_lEEESI_SJ_NS4_8TiledMMAINS4_8MMA_AtomIJNS4_20SM100_MMA_F16BF16_SSISI_SI_fLi64ELi160ELNS4_4UMMA5MajorE0ELSO_0ELNSN_7ScaleInE0ELSP_0EEEEEENS4_6LayoutISC_NS5_IJNSA_ILi0EEEST_ST_EEEEENS5_IJNS4_10UnderscoreESW_SW_EEEEENS4_13SM90_TMA_LOADENS4_14ComposedLayoutINS4_7SwizzleILi1ELi4ELi3EEENS4_18smem_ptr_flag_bitsILi16EEENSS_INS5_IJNSA_ILi8EEESG_EEENS5_IJSG_SB_EEEEEEEvNS4_8identityESZ_S19_vS1A_EENS_8epilogue10collective18CollectiveEpilogueINS1C_23Sm100TmaWarpSpecializedILi2ELi1ELi80ELb1ELb0EEEJSH_NS5_IJNSS_ISE_SB_EENSS_ISF_SB_EEEEESI_SJ_SI_SJ_NS1C_6fusion15FusionCallbacksIS1G_NS1K_17LinearCombinationISI_fSI_fLNS_15FloatRoundStyleE2EEESH_S1J_JEEENS4_5SM1004TMEM4LOAD26SM100_TMEM_LOAD_16dp256b4xESZ_NS10_INS11_ILi2ELi4ELi3EEES14_NSS_INS5_IJS15_NSA_ILi32EEEEEENS5_IJS1V_SB_EEEEEEENS4_17SM75_U32x4_LDSM_NENS4_14SM90_TMA_STOREES1Z_NS4_17SM90_U32x4_STSM_NENS4_39AutoVectorizingCopyWithAssumedAlignmentILi128EEEEEEvvEEEEvNT_6ParamsE,(.L_x_208 - _ZN7cutlass13device_kernelINS_4gemm6kernel13GemmUniversalIN4cute5tupleIJiiiiEEENS1_10collective13CollectiveMmaINS1_35MainloopSm100TmaUmmaWarpSpecializedILi26ELi2ELi4ENS5_IJNS4_1CILi1EEESB_SB_EEEEENS5_IJNSA_ILi64EEENSA_ILi160EEENSA_ILi16EEEEEENS_6half_tENS5_IJlSB_lEEESI_SJ_NS4_8TiledMMAINS4_8MMA_AtomIJNS4_20SM100_MMA_F16BF16_SSISI_SI_fLi64ELi160ELNS4_4UMMA5MajorE0ELSO_0ELNSN_7ScaleInE0ELSP_0EEEEEENS4_6LayoutISC_NS5_IJNSA_ILi0EEEST_ST_EEEEENS5_IJNS4_10UnderscoreESW_SW_EEEEENS4_13SM90_TMA_LOADENS4_14ComposedLayoutINS4_7SwizzleILi1ELi4ELi3EEENS4_18smem_ptr_flag_bitsILi16EEENSS_INS5_IJNSA_ILi8EEESG_EEENS5_IJSG_SB_EEEEEEEvNS4_8identityESZ_S19_vS1A_EENS_8epilogue10collective18CollectiveEpilogueINS1C_23Sm100TmaWarpSpecializedILi2ELi1ELi80ELb1ELb0EEEJSH_NS5_IJNSS_ISE_SB_EENSS_ISF_SB_EEEEESI_SJ_SI_SJ_NS1C_6fusion15FusionCallbacksIS1G_NS1K_17LinearCombinationISI_fSI_fLNS_15FloatRoundStyleE2EEESH_S1J_JEEENS4_5SM1004TMEM4LOAD26SM100_TMEM_LOAD_16dp256b4xESZ_NS10_INS11_ILi2ELi4ELi3EEES14_NSS_INS5_IJS15_NSA_ILi32EEEEEENS5_IJS1V_SB_EEEEEEENS4_17SM75_U32x4_LDSM_NENS4_14SM90_TMA_STOREES1Z_NS4_17SM90_U32x4_STSM_NENS4_39AutoVectorizingCopyWithAssumedAlignmentILi128EEEEEEvvEEEEvNT_6ParamsE)
        .other          _ZN7cutlass13device_kernelINS_4gemm6kernel13GemmUniversalIN4cute5tupleIJiiiiEEENS1_10collective13CollectiveMmaINS1_35MainloopSm100TmaUmmaWarpSpecializedILi26ELi2ELi4ENS5_IJNS4_1CILi1EEESB_SB_EEEEENS5_IJNSA_ILi64EEENSA_ILi160EEENSA_ILi16EEEEEENS_6half_tENS5_IJlSB_lEEESI_SJ_NS4_8TiledMMAINS4_8MMA_AtomIJNS4_20SM100_MMA_F16BF16_SSISI_SI_fLi64ELi160ELNS4_4UMMA5MajorE0ELSO_0ELNSN_7ScaleInE0ELSP_0EEEEEENS4_6LayoutISC_NS5_IJNSA_ILi0EEEST_ST_EEEEENS5_IJNS4_10UnderscoreESW_SW_EEEEENS4_13SM90_TMA_LOADENS4_14ComposedLayoutINS4_7SwizzleILi1ELi4ELi3EEENS4_18smem_ptr_flag_bitsILi16EEENSS_INS5_IJNSA_ILi8EEESG_EEENS5_IJSG_SB_EEEEEEEvNS4_8identityESZ_S19_vS1A_EENS_8epilogue10collective18CollectiveEpilogueINS1C_23Sm100TmaWarpSpecializedILi2ELi1ELi80ELb1ELb0EEEJSH_NS5_IJNSS_ISE_SB_EENSS_ISF_SB_EEEEESI_SJ_SI_SJ_NS1C_6fusion15FusionCallbacksIS1G_NS1K_17LinearCombinationISI_fSI_fLNS_15FloatRoundStyleE2EEESH_S1J_JEEENS4_5SM1004TMEM4LOAD26SM100_TMEM_LOAD_16dp256b4xESZ_NS10_INS11_ILi2ELi4ELi3EEES14_NSS_INS5_IJS15_NSA_ILi32EEEEEENS5_IJS1V_SB_EEEEEEENS4_17SM75_U32x4_LDSM_NENS4_14SM90_TMA_STOREES1Z_NS4_17SM90_U32x4_STSM_NENS4_39AutoVectorizingCopyWithAssumedAlignmentILi128EEEEEEvvEEEEvNT_6ParamsE,@"STO_CUDA_ENTRY STV_DEFAULT"
_ZN7cutlass13device_kernelINS_4gemm6kernel13GemmUniversalIN4cute5tupleIJiiiiEEENS1_10collective13CollectiveMmaINS1_35MainloopSm100TmaUmmaWarpSpecializedILi26ELi2ELi4ENS5_IJNS4_1CILi1EEESB_SB_EEEEENS5_IJNSA_ILi64EEENSA_ILi160EEENSA_ILi16EEEEEENS_6half_tENS5_IJlSB_lEEESI_SJ_NS4_8TiledMMAINS4_8MMA_AtomIJNS4_20SM100_MMA_F16BF16_SSISI_SI_fLi64ELi160ELNS4_4UMMA5MajorE0ELSO_0ELNSN_7ScaleInE0ELSP_0EEEEEENS4_6LayoutISC_NS5_IJNSA_ILi0EEEST_ST_EEEEENS5_IJNS4_10UnderscoreESW_SW_EEEEENS4_13SM90_TMA_LOADENS4_14ComposedLayoutINS4_7SwizzleILi1ELi4ELi3EEENS4_18smem_ptr_flag_bitsILi16EEENSS_INS5_IJNSA_ILi8EEESG_EEENS5_IJSG_SB_EEEEEEEvNS4_8identityESZ_S19_vS1A_EENS_8epilogue10collective18CollectiveEpilogueINS1C_23Sm100TmaWarpSpecializedILi2ELi1ELi80ELb1ELb0EEEJSH_NS5_IJNSS_ISE_SB_EENSS_ISF_SB_EEEEESI_SJ_SI_SJ_NS1C_6fusion15FusionCallbacksIS1G_NS1K_17LinearCombinationISI_fSI_fLNS_15FloatRoundStyleE2EEESH_S1J_JEEENS4_5SM1004TMEM4LOAD26SM100_TMEM_LOAD_16dp256b4xESZ_NS10_INS11_ILi2ELi4ELi3EEES14_NSS_INS5_IJS15_NSA_ILi32EEEEEENS5_IJS1V_SB_EEEEEEENS4_17SM75_U32x4_LDSM_NENS4_14SM90_TMA_STOREES1Z_NS4_17SM90_U32x4_STSM_NENS4_39AutoVectorizingCopyWithAssumedAlignmentILi128EEEEEEvvEEEEvNT_6ParamsE:
[----:B------:R-:W1:Y:S01]  /*0000*/  LDC R1, c[0x0][0x37c] ;  /* 0x0000df00ff017b82 */ /* 0x000e620000000800 */
[----:B------:R-:W2:Y:S01]  /*0010*/  S2R R218, SR_TID.X ;  /* 0x0000000000da7919 */ /* 0x000ea20000002100 */
[----:B------:R-:W3:Y:S01]  /*0020*/  LDCU.64 UR4, c[0x0][0x890] ;  /* 0x00011200ff0477ac */ /* 0x000ee20008000a00 */
[----:B------:R-:W-:Y:S02]  /*0030*/  PRMT R206, RZ, 0x7610, R206 ;  /* 0x00007610ffce7816 */ /* 0x000fe400000000ce */
[----:B------:R-:W-:Y:S01]  /*0040*/  ELECT P5, URZ, PT ;  /* 0x0000000000ff782f */ /* 0x000fe200038a0000 */
[----:B------:R-:W4:Y:S01]  /*0050*/  LDCU.64 UR46, c[0x0][0x358] ;  /* 0x00006b00ff2e77ac */ /* 0x000f220008000a00 */
[----:B---3--:R-:W-:-:S04]  /*0060*/  UISETP.NE.U32.AND UP0, UPT, UR4, URZ, UPT ;  /* 0x000000ff0400728c */ /* 0x008fc8000bf05070 */
[----:B------:R-:W-:Y:S01]  /*0070*/  UISETP.NE.AND.EX UP0, UPT, UR5, URZ, UPT, UP0 ;  /* 0x000000ff0500728c */ /* 0x000fe2000bf05300 */
[----:B--2---:R-:W-:-:S05]  /*0080*/  SHF.R.U32.HI R211, RZ, 0x5, R218 ;  /* 0x00000005ffd37819 */ /* 0x004fca00000116da */
[----:B------:R-:W2:Y:S02]  /*0090*/  SHFL.IDX PT, R0, R211, RZ, 0x1f ;  /* 0x00001fffd3007589 */ /* 0x000ea400000e0000 */
[----:B--2---:R-:W-:Y:S01]  /*00a0*/  R2UR UR8, R0 ;  /* 0x00000000000872ca */ /* 0x004fe200000e0000 */
[----:B-1--4-:R-:W-:-:S14]  /*00b0*/  BRA.U UP0, `(.L_x_0) ;  /* 0x00000001002c7547 */ /* 0x012fdc000b800000 */
[----:B------:R-:W1:Y:S02]  /*00c0*/  LDCU.64 UR6, c[0x0][0x888] ;  /* 0x00011100ff0677ac */ /* 0x000e640008000a00 */
[----:B-1----:R-:W-:-:S04]  /*00d0*/  UISETP.NE.U32.AND UP0, UPT, UR6, URZ, UPT ;  /* 0x000000ff0600728c */ /* 0x002fc8000bf05070 */
[----:B------:R-:W-:-:S09]  /*00e0*/  UISETP.NE.AND.EX UP0, UPT, UR7, URZ, UPT, UP0 ;  /* 0x000000ff0700728c */ /* 0x000fd2000bf05300 */
[----:B------:R-:W-:Y:S05]  /*00f0*/  BRA.U !UP0, `(.L_x_1) ;  /* 0x0000000108107547 */ /* 0x000fea000b800000 */
[----:B------:R-:W1:Y:S02]  /*0100*/  LDC.64 R2, c[0x0][0x888] ;  /* 0x00022200ff027b82 */ /* 0x000e640000000a00 */
[----:B-1----:R1:W5:Y:S01]  /*0110*/  LDG.E R101, desc[UR46][R2.64] ;  /* 0x0000002e02657981 */ /* 0x002362000c1e1900 */
[----:B------:R-:W-:Y:S01]  /*0120*/  HFMA2 R206, -RZ, RZ, 0, 5.9604644775390625e-08 ;  /* 0x00000001ffce7431 */ /* 0x000fe200000001ff */
[----:B------:R-:W-:Y:S05]  /*0130*/  BRA `(.L_x_0) ;  /* 0x00000000000c7947 */ /* 0x000fea0003800000 */
.L_x_1:
[----:B------:R-:W1:Y:S01]  /*0140*/  LDCU UR6, c[0x0][0x880] ;  /* 0x00011000ff0677ac */ /* 0x000e620008000800 */
[----:B------:R-:W-:Y:S01]  /*0150*/  HFMA2 R206, -RZ, RZ, 0, 5.9604644775390625e-08 ;  /* 0x00000001ffce7431 */ /* 0x000fe200000001ff */
[----:B-1----:R-:W-:-:S07]  /*0160*/  MOV R101, UR6 ;  /* 0x0000000600657c02 */ /* 0x002fce0008000f00 */
.L_x_0:
[----:B------:R-:W2:Y:S02]  /*0170*/  LDCU.64 UR6, c[0x0][0x8b0] ;  /* 0x00011600ff0677ac */ /* 0x000ea40008000a00 */
[----:B--2---:R-:W-:-:S04]  /*0180*/  UISETP.NE.U32.AND UP0, UPT, UR6, URZ, UPT ;  /* 0x000000ff0600728c */ /* 0x004fc8000bf05070 */
[----:B------:R-:W-:-:S09]  /*0190*/  UISETP.NE.AND.EX UP0, UPT, UR7, URZ, UPT, UP0 ;  /* 0x000000ff0700728c */ /* 0x000fd2000bf05300 */
[----:B------:R-:W-:Y:S05]  /*01a0*/  BRA.U UP0, `(.L_x_2) ;  /* 0x0000000100247547 */ /* 0x000fea000b800000 */
[----:B------:R-:W2:Y:S02]  /*01b0*/  LDCU.64 UR6, c[0x0][0x8a8] ;  /* 0x00011500ff0677ac */ /* 0x000ea40008000a00 */
[----:B--2---:R-:W-:-:S04]  /*01c0*/  UISETP.NE.U32.AND UP0, UPT, UR6, URZ, UPT ;  /* 0x000000ff0600728c */ /* 0x004fc8000bf05070 */
[----:B------:R-:W-:-:S09]  /*01d0*/  UISETP.NE.AND.EX UP0, UPT, UR7, URZ, UPT, UP0 ;  /* 0x000000ff0700728c */ /* 0x000fd2000bf05300 */
[----:B------:R-:W-:Y:S05]  /*01e0*/  BRA.U !UP0, `(.L_x_3) ;  /* 0x00000001080c7547 */ /* 0x000fea000b800000 */
[----:B------:R-:W2:Y:S02]  /*01f0*/  LDC.64 R98, c[0x0][0x8a8] ;  /* 0x00022a00ff627b82 */ /* 0x000ea40000000a00 */
[----:B--2---:R2:W5:Y:S01]  /*0200*/  LDG.E R98, desc[UR46][R98.64] ;  /* 0x0000002e62627981 */ /* 0x004562000c1e1900 */
[----:B------:R-:W-:Y:S05]  /*0210*/  BRA `(.L_x_2) ;  /* 0x0000000000087947 */ /* 0x000fea0003800000 */
.L_x_3:
[----:B------:R-:W2:Y:S02]  /*0220*/  LDCU UR6, c[0x0][0x8a0] ;  /* 0x00011400ff0677ac */ /* 0x000ea40008000800 */
[----:B--2---:R-:W-:Y:S02]  /*0230*/  MOV R98, UR6 ;  /* 0x0000000600627c02 */ /* 0x004fe40008000f00 */
.L_x_2:
[----:B------:R-:W-:Y:S01]  /*0240*/  IMAD.U32 R0, RZ, RZ, UR8 ;  /* 0x00000008ff007e24 */ /* 0x000fe2000f8e00ff */
[----:B------:R-:W-:Y:S04]  /*0250*/  BSSY.RECONVERGENT B0, `(.L_x_4) ;  /* 0x000000c000007945 */ /* 0x000fe80003800200 */
[C---:B------:R-:W-:Y:S02]  /*0260*/  ISETP.NE.OR P1, PT, R0.reuse, 0x1, !P5 ;  /* 0x000000010000780c */ /* 0x040fe40006f25670 */
[----:B------:R-:W-:-:S11]  /*0270*/  ISETP.NE.OR P0, PT, R0, 0x3, !P5 ;  /* 0x000000030000780c */ /* 0x000fd60006f05670 */
[----:B------:R-:W-:Y:S05]  /*0280*/  @P1 BRA `(.L_x_5) ;  /* 0x0000000000201947 */ /* 0x000fea0003800000 */
[----:B------:R-:W3:Y:S02]  /*0290*/  LDCU.64 UR6, c[0x0][0x348] ;  /* 0x00006900ff0677ac */ /* 0x000ee40008000a00 */
[----:B---3--:R-:W-:Y:S02]  /*02a0*/  UIADD3 UR10, UP1, UPT, UR6, 0x80, URZ ;  /* 0x00000080060a7890 */ /* 0x008fe4000ff3e0ff */
[----:B------:R-:W-:Y:S02]  /*02b0*/  UIADD3 UR6, UP0, UPT, UR6, 0x180, URZ ;  /* 0x0000018006067890 */ /* 0x000fe4000ff1e0ff */
[----:B------:R-:W-:Y:S02]  /*02c0*/  UIADD3.X UR11, UPT, UPT, URZ, UR7, URZ, UP1, !UPT ;  /* 0x00000007ff0b7290 */ /* 0x000fe40008ffe4ff */
[----:B------:R-:W-:-:S07]  /*02d0*/  UIADD3.X UR7, UPT, UPT, URZ, UR7, URZ, UP0, !UPT ;  /* 0x00000007ff077290 */ /* 0x000fce00087fe4ff */
[----:B------:R3:W-:Y:S02]  /*02e0*/  UTMACCTL.PF [UR10] ;  /* 0x000000000a0079b9 */ /* 0x0007e40008040000 */
[----:B------:R3:W-:Y:S02]  /*02f0*/  UTMACCTL.PF [UR6] ;  /* 0x00000000060079b9 */ /* 0x0007e40008040000 */
[----:B---3--:R-:W-:Y:S01]  /*0300*/  NOP ;  /* 0x0000000000007918 */ /* 0x008fe20000000000 */
.L_x_5:
[----:B------:R-:W-:Y:S05]  /*0310*/  BSYNC.RECONVERGENT B0 ;  /* 0x0000000000007941 */ /* 0x000fea0003800200 */
.L_x_4:
[----:B------:R-:W-:Y:S04]  /*0320*/  BSSY.RECONVERGENT B0, `(.L_x_6) ;  /* 0x000000a000007945 */ /* 0x000fe80003800200 */
        /* <DEDUP_REMOVED lines=9> */
.L_x_7:
[----:B------:R-:W-:Y:S05]  /*03c0*/  BSYNC.RECONVERGENT B0 ;  /* 0x0000000000007941 */ /* 0x000fea0003800200 */
.L_x_6:
[----:B------:R-:W3:Y:S01]  /*03d0*/  LDCU.64 UR6, c[0x0][0x888] ;  /* 0x00011100ff0677ac */ /* 0x000ee20008000a00 */
[----:B------:R-:W-:Y:S02]  /*03e0*/  UISETP.EQ.U32.AND UP1, UPT, UR4, URZ, UPT ;  /* 0x000000ff0400728c */ /* 0x000fe4000bf22070 */
[----:B------:R-:W-:Y:S02]  /*03f0*/  UPLOP3.LUT UP2, UPT, UPT, UPT, UPT, 0x80, 0x8 ;  /* 0x000000000008789c */ /* 0x000fe40003f4f070 */
[----:B---3--:R-:W-:-:S04]  /*0400*/  UISETP.NE.U32.AND UP0, UPT, UR6, URZ, UPT ;  /* 0x000000ff0600728c */ /* 0x008fc8000bf05070 */
[----:B------:R-:W-:-:S04]  /*0410*/  UISETP.NE.AND.EX UP0, UPT, UR7, URZ, UPT, UP0 ;  /* 0x000000ff0700728c */ /* 0x000fc8000bf05300 */
[----:B------:R-:W-:-:S04]  /*0420*/  UISETP.EQ.OR.EX UP3, UPT, UR5, URZ, !UP0, UP1 ;  /* 0x000000ff0500728c */ /* 0x000fc8000c762710 */
[----:B------:R-:W-:-:S05]  /*0430*/  UP2UR UR44, UPR, URZ, 0x8 ;  /* 0x00000008ff2c7883 */ /* 0x000fca0008000000 */
[----:B------:R-:W-:Y:S07]  /*0440*/  BRA.U !UP3, `(.L_x_8) ;  /* 0x000000010b207547 */ /* 0x000fee000b800000 */
[----:B------:R-:W-:Y:S01]  /*0450*/  UISETP.NE.U32.AND UP2, UPT, UR4, URZ, UPT ;  /* 0x000000ff0400728c */ /* 0x000fe2000bf45070 */
[----:B-----5:R-:W-:Y:S01]  /*0460*/  FSETP.NEU.AND P0, PT, R101, RZ, PT ;  /* 0x000000ff6500720b */ /* 0x020fe20003f0d000 */
[----:B------:R-:W-:Y:S02]  /*0470*/  USEL UR4, URZ, 0xffffffff, UP0 ;  /* 0xffffffffff047887 */ /* 0x000fe40008000000 */
[----:B------:R-:W-:-:S10]  /*0480*/  UISETP.NE.AND.EX UP2, UPT, UR5, URZ, UPT, UP2 ;  /* 0x000000ff0500728c */ /* 0x000fd4000bf45320 */
[----:B------:R-:W-:Y:S01]  /*0490*/  VOTEU.ANY UP1, P0 ;  /* 0x0000000000ff7886 */ /* 0x000fe20000020100 */
[----:B------:R-:W-:-:S04]  /*04a0*/  @!UP2 USEL UR4, URZ, 0xffffffff, UP1 ;  /* 0xffffffffff04a887 */ /* 0x000fc80008800000 */
[----:B------:R-:W-:-:S04]  /*04b0*/  ULOP3.LUT UR4, UR4, 0x1, URZ, 0xc0, !UPT ;  /* 0x0000000104047892 */ /* 0x000fc8000f8ec0ff */
[----:B------:R-:W-:-:S11]  /*04c0*/  UISETP.NE.U32.AND UP2, UPT, UR4, 0x1, UPT ;  /* 0x000000010400788c */ /* 0x000fd6000bf45070 */
.L_x_8:
[----:B-1----:R-:W1:Y:S01]  /*04d0*/  SHFL.IDX PT, R2, R211, RZ, 0x1f ;  /* 0x00001fffd3027589 */ /* 0x002e6200000e0000 */
[----:B------:R-:W-:-:S04]  /*04e0*/  UISETP.NE.AND UP1, UPT, UR8, 0x2, UPT ;  /* 0x000000020800788c */ /* 0x000fc8000bf25270 */
[----:B------:R-:W-:Y:S01]  /*04f0*/  USEL UR7, URZ, 0x1, UP1 ;  /* 0x00000001ff077887 */ /* 0x000fe20008800000 */
[----:B-1----:R-:W-:-:S13]  /*0500*/  ISETP.NE.AND P0, PT, R2, RZ, PT ;  /* 0x000000ff0200720c */ /* 0x002fda0003f05270 */
[----:B------:R-:W-:Y:S05]  /*0510*/  @P0 BRA `(.L_x_9) ;  /* 0x0000000400040947 */ /* 0x000fea0003800000 */
[----:B------:R-:W-:Y:S01]  /*0520*/  ELECT P0, URZ, PT ;  /* 0x0000000000ff782f */ /* 0x000fe20003800000 */
[----:B------:R-:W-:-:S12]  /*0530*/  BSSY.RECONVERGENT B0, `(.L_x_9) ;  /* 0x000003f000007945 */ /* 0x000fd80003800200 */
[----:B------:R-:W-:Y:S05]  /*0540*/  @!P0 BRA `(.L_x_10) ;  /* 0x0000000000f48947 */ /* 0x000fea0003800000 */
[----:B------:R-:W1:Y:S01]  /*0550*/  S2UR UR5, SR_CgaCtaId ;  /* 0x00000000000579c3 */ /* 0x000e620000008800 */
[----:B------:R-:W-:Y:S01]  /*0560*/  UMOV UR6, 0x400 ;  /* 0x0000040000067882 */ /* 0x000fe20000000000 */
[----:B------:R-:W-:Y:S02]  /*0570*/  UMOV UR4, 0x1 ;  /* 0x0000000100047882 */ /* 0x000fe40000000000 */
[----:B------:R-:W-:-:S04]  /*0580*/  UIADD3 UR10, UPT, UPT, -UR4, 0x100000, URZ ;  /* 0x00100000040a7890 */ /* 0x000fc8000fffe1ff */
[----:B------:R-:W-:Y:S02]  /*0590*/  USHF.L.U32 UR11, UR10, 0xb, URZ ;  /* 0x0000000b0a0b7899 */ /* 0x000fe400080006ff */
[----:B------:R-:W-:Y:S02]  /*05a0*/  USHF.L.U32 UR10, UR10, 0x1, URZ ;  /* 0x000000010a0a7899 */ /* 0x000fe400080006ff */
[----:B-1----:R-:W-:Y:S01]  /*05b0*/  ULEA UR5, UR5, UR6, 0x18 ;  /* 0x0000000605057291 */ /* 0x002fe2000f8ec0ff */
[----:B------:R-:W1:Y:S11]  /*05c0*/  FENCE.VIEW.ASYNC.S ;  /* 0x00000000000073c6 */ /* 0x000e760000000000 */
[----:B-1----:R1:W3:Y:S01]  /*05d0*/  SYNCS.EXCH.64 URZ, [UR5], UR10 ;  /* 0x0000000a05ff75b2 */ /* 0x0022e20008000100 */
[----:B------:R1:W4:Y:S01]  /*05e0*/  SYNCS.EXCH.64 URZ, [UR5+0xd0], UR10 ;  /* 0x0000d00a05ff75b2 */ /* 0x0003220008000100 */
[----:B------:R1:W1:Y:S01]  /*05f0*/  SYNCS.EXCH.64 URZ, [UR5+0x8], UR10 ;  /* 0x0000080a05ff75b2 */ /* 0x0002620008000100 */
        /* <DEDUP_REMOVED lines=49> */
[----:B---34-:R-:W-:Y:S01]  /*0910*/  NOP ;  /* 0x0000000000007918 */ /* 0x018fe20000000000 */
.L_x_10:
[----:B-1----:R-:W-:Y:S05]  /*0920*/  BSYNC.RECONVERGENT B0 ;  /* 0x0000000000007941 */ /* 0x002fea0003800200 */
.L_x_9:
[----:B------:R-:W1:Y:S01]  /*0930*/  SHFL.IDX PT, R2, R211, RZ, 0x1f ;  /* 0x00001fffd3027589 */ /* 0x000e6200000e0000 */
[----:B------:R-:W-:Y:S01]  /*0940*/  NOP ;  /* 0x0000000000007918 */ /* 0x000fe20000000000 */
[----:B-1----:R-:W-:-:S13]  /*0950*/  ISETP.NE.AND P0, PT, R2, 0x1, PT ;  /* 0x000000010200780c */ /* 0x002fda0003f05270 */
[----:B------:R-:W-:Y:S05]  /*0960*/  @P0 BRA `(.L_x_11) ;  /* 0x0000000000480947 */ /* 0x000fea0003800000 */
[----:B------:R-:W1:Y:S01]  /*0970*/  S2UR UR6, SR_CgaCtaId ;  /* 0x00000000000679c3 */ /* 0x000e620000008800 */
[----:B------:R-:W-:Y:S01]  /*0980*/  UMOV UR9, 0x400 ;  /* 0x0000040000097882 */ /* 0x000fe20000000000 */
[----:B------:R-:W-:Y:S01]  /*0990*/  UMOV UR5, 0x20 ;  /* 0x0000002000057882 */ /* 0x000fe20000000000 */
[----:B------:R-:W-:Y:S01]  /*09a0*/  UMOV UR4, 0x80 ;  /* 0x0000008000047882 */ /* 0x000fe20000000000 */
[----:B------:R-:W-:-:S04]  /*09b0*/  UIADD3 UR10, UPT, UPT, -UR5, 0x100000, URZ ;  /* 0x00100000050a7890 */ /* 0x000fc8000fffe1ff */
[----:B------:R-:W-:Y:S02]  /*09c0*/  USHF.L.U32 UR11, UR10, 0xb, URZ ;  /* 0x0000000b0a0b7899 */ /* 0x000fe400080006ff */
[----:B------:R-:W-:Y:S02]  /*09d0*/  USHF.L.U32 UR10, UR10, 0x1, URZ ;  /* 0x000000010a0a7899 */ /* 0x000fe400080006ff */
[----:B------:R-:W-:-:S04]  /*09e0*/  UIADD3 UR4, UPT, UPT, -UR4, 0x100000, URZ ;  /* 0x0010000004047890 */ /* 0x000fc8000fffe1ff */
[----:B------:R-:W-:Y:S02]  /*09f0*/  USHF.L.U32 UR5, UR4, 0xb, URZ ;  /* 0x0000000b04057899 */ /* 0x000fe400080006ff */
[----:B------:R-:W-:Y:S01]  /*0a00*/  USHF.L.U32 UR4, UR4, 0x1, URZ ;  /* 0x0000000104047899 */ /* 0x000fe200080006ff */
[----:B------:R-:W-:Y:S01]  /*0a10*/  ELECT P0, URZ, PT ;  /* 0x0000000000ff782f */ /* 0x000fe20003800000 */
[----:B-1----:R-:W-:Y:S01]  /*0a20*/  ULEA UR6, UR6, UR9, 0x18 ;  /* 0x0000000906067291 */ /* 0x002fe2000f8ec0ff */
[----:B------:R-:W1:Y:S11]  /*0a30*/  FENCE.VIEW.ASYNC.S ;  /* 0x00000000000073c6 */ /* 0x000e760000000000 */
[----:B-1----:R1:W3:Y:S01]  /*0a40*/  SYNCS.EXCH.64 URZ, [UR6+0x1a0], UR10 ;  /* 0x0001a00a06ff75b2 */ /* 0x0022e20008000100 */
[----:B------:R1:W4:Y:S01]  /*0a50*/  SYNCS.EXCH.64 URZ, [UR6+0x1b0], UR4 ;  /* 0x0001b00406ff75b2 */ /* 0x0003220008000100 */
[----:B------:R1:W1:Y:S01]  /*0a60*/  SYNCS.EXCH.64 URZ, [UR6+0x1a8], UR10 ;  /* 0x0001a80a06ff75b2 */ /* 0x0002620008000100 */
[----:B------:R1:W1:Y:S01]  /*0a70*/  SYNCS.EXCH.64 URZ, [UR6+0x1b8], UR4 ;  /* 0x0001b80406ff75b2 */ /* 0x0002620008000100 */
[----:B------:R-:W-:Y:S01]  /*0a80*/  NOP ;  /* 0x0000000000007918 */ /* 0x000fe20000000000 */
.L_x_11:
[----:B------:R-:W2:Y:S01]  /*0a90*/  SHFL.IDX PT, R2, R211, RZ, 0x1f ;  /* 0x00001fffd3027589 */ /* 0x000ea200000e0000 */
[----:B------:R-:W-:Y:S01]  /*0aa0*/  NOP ;  /* 0x0000000000007918 */ /* 0x000fe20000000000 */
[----:B--2---:R-:W-:-:S13]  /*0ab0*/  ISETP.NE.AND P0, PT, R2, 0x3, PT ;  /* 0x000000030200780c */ /* 0x004fda0003f05270 */
[----:B------:R-:W-:Y:S05]  /*0ac0*/  @P0 BRA `(.L_x_12) ;  /* 0x0000000000300947 */ /* 0x000fea0003800000 */
[----:B-1----:R-:W1:Y:S01]  /*0ad0*/  S2UR UR5, SR_CgaCtaId ;  /* 0x00000000000579c3 */ /* 0x002e620000008800 */
[----:B------:R-:W-:Y:S01]  /*0ae0*/  UMOV UR6, 0x400 ;  /* 0x0000040000067882 */ /* 0x000fe20000000000 */
[----:B------:R-:W-:Y:S01]  /*0af0*/  UMOV UR4, 0x20 ;  /* 0x0000002000047882 */ /* 0x000fe20000000000 */
[----:B------:R-:W-:Y:S01]  /*0b00*/  ELECT P0, URZ, PT ;  /* 0x0000000000ff782f */ /* 0x000fe20003800000 */
[----:B------:R-:W-:-:S04]  /*0b10*/  UIADD3 UR10, UPT, UPT, -UR4, 0x100000, URZ ;  /* 0x00100000040a7890 */ /* 0x000fc8000fffe1ff */
[----:B------:R-:W-:Y:S02]  /*0b20*/  USHF.L.U32 UR11, UR10, 0xb, URZ ;  /* 0x0000000b0a0b7899 */ /* 0x000fe400080006ff */
[----:B------:R-:W-:Y:S02]  /*0b30*/  USHF.L.U32 UR10, UR10, 0x1, URZ ;  /* 0x000000010a0a7899 */ /* 0x000fe400080006ff */
[----:B-1----:R-:W-:Y:S01]  /*0b40*/  ULEA UR5, UR5, UR6, 0x18 ;  /* 0x0000000605057291 */ /* 0x002fe2000f8ec0ff */
[----:B------:R-:W1:Y:S11]  /*0b50*/  FENCE.VIEW.ASYNC.S ;  /* 0x00000000000073c6 */ /* 0x000e760000000000 */
[----:B-1----:R2:W1:Y:S01]  /*0b60*/  SYNCS.EXCH.64 URZ, [UR5+0x1c0], UR10 ;  /* 0x0001c00a05ff75b2 */ /* 0x0024620008000100 */
[----:B------:R2:W1:Y:S02]  /*0b70*/  SYNCS.EXCH.64 URZ, [UR5+0x1c8], UR10 ;  /* 0x0001c80a05ff75b2 */ /* 0x0004640008000100 */
[----:B--2---:R-:W-:Y:S01]  /*0b80*/  NOP ;  /* 0x0000000000007918 */ /* 0x004fe20000000000 */
.L_x_12:
[----:B------:R-:W2:Y:S01]  /*0b90*/  SHFL.IDX PT, R2, R211, RZ, 0x1f ;  /* 0x00001fffd3027589 */ /* 0x000ea200000e0000 */
[----:B------:R-:W-:Y:S01]  /*0ba0*/  NOP ;  /* 0x0000000000007918 */ /* 0x000fe20000000000 */
[----:B--2---:R-:W-:-:S13]  /*0bb0*/  ISETP.NE.AND P0, PT, R2, 0x4, PT ;  /* 0x000000040200780c */ /* 0x004fda0003f05270 */
[----:B------:R-:W-:Y:S05]  /*0bc0*/  @P0 BRA `(.L_x_13) ;  /* 0x00000000004c0947 */ /* 0x000fea0003800000 */
[----:B-1----:R-:W1:Y:S01]  /*0bd0*/  S2UR UR5, SR_CgaCtaId ;  /* 0x00000000000579c3 */ /* 0x002e620000008800 */
[----:B------:R-:W-:Y:S01]  /*0be0*/  UMOV UR9, 0x100 ;  /* 0x0000010000097882 */ /* 0x000fe20000000000 */
[----:B------:R-:W-:Y:S01]  /*0bf0*/  UMOV UR6, 0x400 ;  /* 0x0000040000067882 */ /* 0x000fe20000000000 */
[----:B------:R-:W-:Y:S01]  /*0c00*/  USEL UR9, UR9, 0xe0, UP2 ;  /* 0x000000e009097887 */ /* 0x000fe20009000000 */
[----:B------:R-:W-:Y:S01]  /*0c10*/  UMOV UR4, 0x1 ;  /* 0x0000000100047882 */ /* 0x000fe20000000000 */
[----:B------:R-:W-:Y:S01]  /*0c20*/  ELECT P0, URZ, PT ;  /* 0x0000000000ff782f */ /* 0x000fe20003800000 */
[----:B------:R-:W-:-:S04]  /*0c30*/  UIADD3 UR10, UPT, UPT, -UR4, 0x100000, URZ ;  /* 0x00100000040a7890 */ /* 0x000fc8000fffe1ff */
[----:B------:R-:W-:Y:S02]  /*0c40*/  USHF.L.U32 UR11, UR10, 0xb, URZ ;  /* 0x0000000b0a0b7899 */ /* 0x000fe400080006ff */
[----:B------:R-:W-:Y:S02]  /*0c50*/  USHF.L.U32 UR10, UR10, 0x1, URZ ;  /* 0x000000010a0a7899 */ /* 0x000fe400080006ff */
[----:B------:R-:W-:-:S04]  /*0c60*/  UIADD3 UR12, UPT, UPT, -UR9, 0x100000, URZ ;  /* 0x00100000090c7890 */ /* 0x000fc8000fffe1ff */
[----:B------:R-:W-:Y:S02]  /*0c70*/  USHF.L.U32 UR13, UR12, 0xb, URZ ;  /* 0x0000000b0c0d7899 */ /* 0x000fe400080006ff */
[----:B------:R-:W-:Y:S02]  /*0c80*/  USHF.L.U32 UR12, UR12, 0x1, URZ ;  /* 0x000000010c0c7899 */ /* 0x000fe400080006ff */
[----:B-1----:R-:W-:Y:S01]  /*0c90*/  ULEA UR5, UR5, UR6, 0x18 ;  /* 0x0000000605057291 */ /* 0x002fe2000f8ec0ff */
[----:B------:R-:W1:Y:S11]  /*0ca0*/  FENCE.VIEW.ASYNC.S ;  /* 0x00000000000073c6 */ /* 0x000e760000000000 */
[----:B-1----:R2:W1:Y:S01]  /*0cb0*/  SYNCS.EXCH.64 URZ, [UR5+0x1d0], UR10 ;  /* 0x0001d00a05ff75b2 */ /* 0x0024620008000100 */
[----:B------:R2:W1:Y:S01]  /*0cc0*/  SYNCS.EXCH.64 URZ, [UR5+0x1e0], UR12 ;  /* 0x0001e00c05ff75b2 */ /* 0x0004620008000100 */
[----:B------:R2:W1:Y:S01]  /*0cd0*/  SYNCS.EXCH.64 URZ, [UR5+0x1d8], UR10 ;  /* 0x0001d80a05ff75b2 */ /* 0x0004620008000100 */
[----:B------:R2:W1:Y:S02]  /*0ce0*/  SYNCS.EXCH.64 URZ, [UR5+0x1e8], UR12 ;  /* 0x0001e80c05ff75b2 */ /* 0x0004640008000100 */
[----:B--2---:R-:W-:Y:S01]  /*0cf0*/  NOP ;  /* 0x0000000000007918 */ /* 0x004fe20000000000 */
.L_x_13:
[----:B------:R-:W2:Y:S01]  /*0d00*/  SHFL.IDX PT, R2, R211, RZ, 0x1f ;  /* 0x00001fffd3027589 */ /* 0x000ea200000e0000 */
[----:B------:R-:W-:Y:S01]  /*0d10*/  NOP ;  /* 0x0000000000007918 */ /* 0x000fe20000000000 */
[----:B--2---:R-:W-:-:S13]  /*0d20*/  ISETP.NE.AND P0, PT, R2, 0x5, PT ;  /* 0x000000050200780c */ /* 0x004fda0003f05270 */
[----:B------:R-:W-:Y:S05]  /*0d30*/  @P0 BRA `(.L_x_14) ;  /* 0x0000000000580947 */ /* 0x000fea0003800000 */
[----:B-1----:R-:W1:Y:S01]  /*0d40*/  S2UR UR6, SR_CgaCtaId ;  /* 0x00000000000679c3 */ /* 0x002e620000008800 */
        /* <DEDUP_REMOVED lines=12> */
[----:B-1----:R2:W1:Y:S01]  /*0e10*/  SYNCS.EXCH.64 URZ, [UR6+0x1f0], UR10 ;  /* 0x0001f00a06ff75b2 */ /* 0x0024620008000100 */
[----:B------:R2:W1:Y:S01]  /*0e20*/  SYNCS.EXCH.64 URZ, [UR6+0x210], UR4 ;  /* 0x0002100406ff75b2 */ /* 0x0004620008000100 */
[----:B------:R2:W1:Y:S01]  /*0e30*/  SYNCS.EXCH.64 URZ, [UR6+0x1f8], UR10 ;  /* 0x0001f80a06ff75b2 */ /* 0x0004620008000100 */
[----:B------:R2:W1:Y:S01]  /*0e40*/  SYNCS.EXCH.64 URZ, [UR6+0x218], UR4 ;  /* 0x0002180406ff75b2 */ /* 0x0004620008000100 */
[----:B------:R2:W1:Y:S01]  /*0e50*/  SYNCS.EXCH.64 URZ, [UR6+0x200], UR10 ;  /* 0x0002000a06ff75b2 */ /* 0x0004620008000100 */
[----:B------:R2:W1:Y:S01]  /*0e60*/  SYNCS.EXCH.64 URZ, [UR6+0x220], UR4 ;  /* 0x0002200406ff75b2 */ /* 0x0004620008000100 */
[----:B------:R2:W1:Y:S01]  /*0e70*/  SYNCS.EXCH.64 URZ, [UR6+0x208], UR10 ;  /* 0x0002080a06ff75b2 */ /* 0x0004620008000100 */
[----:B------:R2:W1:Y:S02]  /*0e80*/  SYNCS.EXCH.64 URZ, [UR6+0x228], UR4 ;  /* 0x0002280406ff75b2 */ /* 0x0004640008000100 */
[----:B--2---:R-:W-:Y:S01]  /*0e90*/  NOP ;  /* 0x0000000000007918 */ /* 0x004fe20000000000 */
.L_x_14:
        /* <DEDUP_REMOVED lines=18> */
.L_x_15:
[----:B-1----:R-:W1:Y:S01]  /*0fc0*/  S2UR UR5, SR_CTAID.X ;  /* 0x00000000000579c3 */ /* 0x002e620000002500 */
[----:B------:R-:W-:-:S05]  /*0fd0*/  CS2R.32 R205, SR_CgaSize ;  /* 0x0000000000cd7805 */ /* 0x000fca0000008a00 */
[----:B------:R-:W-:-:S05]  /*0fe0*/  IMAD R205, R205, -0xa0, RZ ;  /* 0xffffff60cdcd7824 */ /* 0x000fca00078e02ff */
[----:B------:R-:W-:-:S14]  /*0ff0*/  R2UR UR9, R205 ;  /* 0x00000000cd0972ca */ /* 0x000fdc00000e0000 */
[----:B------:R-:W2:Y:S01]  /*1000*/  LDCU UR9, c[0x0][UR9+0x2b0] ;  /* 0x00005600090977ac */ /* 0x000ea20008000800 */
[----:B------:R-:W-:Y:S01]  /*1010*/  NOP ;  /* 0x0000000000007918 */ /* 0x000fe20000000000 */
[----:B------:R-:W-:-:S05]  /*1020*/  CS2R.32 R205, SR_CgaSize ;  /* 0x0000000000cd7805 */ /* 0x000fca0000008a00 */
[----:B------:R-:W-:-:S05]  /*1030*/  IMAD R205, R205, -0xa0, RZ ;  /* 0xffffff60cdcd7824 */ /* 0x000fca00078e02ff */
[----:B------:R-:W-:-:S14]  /*1040*/  R2UR UR6, R205 ;  /* 0x00000000cd0672ca */ /* 0x000fdc00000e0000 */
[----:B------:R-:W3:Y:S01]  /*1050*/  LDCU UR6, c[0x0][UR6+0x2b4] ;  /* 0x00005680060677ac */ /* 0x000ee20008000800 */
[----:B------:R-:W4:Y:S08]  /*1060*/  S2UR UR4, SR_CTAID.Y ;  /* 0x00000000000479c3 */ /* 0x000f300000002600 */
[----:B------:R-:W3:Y:S01]  /*1070*/  LDC R9, c[0x0][0xb24] ;  /* 0x0002c900ff097b82 */ /* 0x000ee20000000800 */
[----:B-1----:R-:W-:-:S02]  /*1080*/  I2FP.F32.U32 R4, UR5 ;  /* 0x0000000500047c45 */ /* 0x002fc40008201000 */
[----:B------:R-:W-:-:S05]  /*1090*/  CS2R.32 R5, SR_CgaSize ;  /* 0x0000000000057805 */ /* 0x000fca0000008a00 */
[----:B------:R-:W-:-:S06]  /*10a0*/  IMAD R5, R5, -0xa0, RZ ;  /* 0xffffff6005057824 */ /* 0x000fcc00078e02ff */
[----:B------:R-:W1:Y:S01]  /*10b0*/  LDC R5, c[0x0][R5+0x2a0] ;  /* 0x0000a80005057b82 */ /* 0x000e620000000800 */
[----:B------:R-:W-:Y:S01]  /*10c0*/  MOV R205, UR5 ;  /* 0x0000000500cd7c02 */ /* 0x000fe20008000f00 */
[----:B--2---:R-:W-:Y:S01]  /*10d0*/  FMUL R4, R4, UR9 ;  /* 0x0000000904047c20 */ /* 0x004fe20008400000 */
[----:B----4-:R-:W-:Y:S02]  /*10e0*/  I2FP.F32.U32 R2, UR4 ;  /* 0x0000000400027c45 */ /* 0x010fe40008201000 */
[----:B------:R-:W-:-:S05]  /*10f0*/  CS2R.32 R3, SR_CgaSize ;  /* 0x0000000000037805 */ /* 0x000fca0000008a00 */
[----:B------:R-:W-:-:S06]  /*1100*/  IMAD R3, R3, -0xa0, RZ ;  /* 0xffffff6003037824 */ /* 0x000fcc00078e02ff */
[----:B------:R-:W2:Y:S01]  /*1110*/  LDC R3, c[0x0][R3+0x2a4] ;  /* 0x0000a90003037b82 */ /* 0x000ea20000000800 */
[----:B------:R-:W4:Y:S01]  /*1120*/  F2I.U32.TRUNC.NTZ R204, R4 ;  /* 0x0000000400cc7305 */ /* 0x000f22000020f000 */
[----:B------:R-:W-:Y:S01]  /*1130*/  MOV R195, UR4 ;  /* 0x0000000400c37c02 */ /* 0x000fe20008000f00 */
[----:B---3--:R-:W-:-:S05]  /*1140*/  FMUL R2, R2, UR6 ;  /* 0x0000000602027c20 */ /* 0x008fca0008400000 */
[----:B------:R-:W-:Y:S01]  /*1150*/  BAR.SYNC.DEFER_BLOCKING 0x0 ;  /* 0x0000000000007b1d */ /* 0x000fe20000010000 */
[----:B------:R-:W-:-:S05]  /*1160*/  ISETP.GE.AND P0, PT, R9, 0x1, PT ;  /* 0x000000010900780c */ /* 0x000fca0003f06270 */
[----:B------:R-:W3:Y:S02]  /*1170*/  F2I.U32.TRUNC.NTZ R194, R2 ;  /* 0x0000000200c27305 */ /* 0x000ee4000020f000 */
[----:B------:R-:W2:Y:S01]  /*1180*/  S2UR UR36, SR_CTAID.Z ;  /* 0x00000000002479c3 */ /* 0x000ea20000002700 */
[----:B----4-:R-:W-:-:S05]  /*1190*/  IADD3 R204, PT, PT, -R204, RZ, RZ ;  /* 0x000000ffcccc7210 */ /* 0x010fca0007ffe1ff */
[----:B-1----:R-:W-:Y:S01]  /*11a0*/  IMAD R204, R5, R204, UR5 ;  /* 0x0000000505cc7e24 */ /* 0x002fe2000f8e02cc */
[----:B---3--:R-:W-:-:S05]  /*11b0*/  IADD3 R194, PT, PT, -R194, RZ, RZ ;  /* 0x000000ffc2c27210 */ /* 0x008fca0007ffe1ff */
[----:B--2---:R-:W-:Y:S01]  /*11c0*/  IMAD R194, R3, R194, UR4 ;  /* 0x0000000403c27e24 */ /* 0x004fe2000f8e02c2 */
[----:B------:R-:W-:Y:S06]  /*11d0*/  @!P0 BRA `(.L_x_16) ;  /* 0x0000000000b88947 */ /* 0x000fec0003800000 */
[----:B------:R-:W1:Y:S01]  /*11e0*/  LDC.64 R4, c[0x0][0xb18] ;  /* 0x0002c600ff047b82 */ /* 0x000e620000000a00 */
[----:B------:R-:W-:-:S07]  /*11f0*/  ISETP.NE.AND P0, PT, R9, 0x1, PT ;  /* 0x000000010900780c */ /* 0x000fce0003f05270 */
[----:B------:R-:W2:Y:S08]  /*1200*/  LDC R10, c[0x0][0xb0c] ;  /* 0x0002c300ff0a7b82 */ /* 0x000eb00000000800 */
[----:B------:R-:W3:Y:S08]  /*1210*/  LDC R11, c[0x0][0x370] ;  /* 0x0000dc00ff0b7b82 */ /* 0x000ef00000000800 */
[----:B------:R-:W4:Y:S01]  /*1220*/  LDC R12, c[0x0][0x374] ;  /* 0x0000dd00ff0c7b82 */ /* 0x000f220000000800 */
[----:B-1----:R-:W-:-:S07]  /*1230*/  ISETP.NE.AND P1, PT, R4, 0x1, PT ;  /* 0x000000010400780c */ /* 0x002fce0003f25270 */
[----:B------:R-:W3:Y:S01]  /*1240*/  LDC.64 R6, c[0x0][0xb10] ;  /* 0x0002c400ff067b82 */ /* 0x000ee20000000a00 */
[----:B--2---:R-:W-:-:S07]  /*1250*/  ISETP.NE.AND P2, PT, R10, 0x1, PT ;  /* 0x000000010a00780c */ /* 0x004fce0003f45270 */
[----:B------:R-:W1:Y:S08]  /*1260*/  LDC R8, c[0x0][0xb20] ;  /* 0x0002c800ff087b82 */ /* 0x000e700000000800 */
[----:B------:R-:W2:Y:S01]  /*1270*/  LDC.64 R2, c[0x0][0xb28] ;  /* 0x0002ca00ff027b82 */ /* 0x000ea20000000a00 */
[----:B----4-:R-:W-:-:S04]  /*1280*/  IMAD.HI.U32 R13, R12, R5, RZ ;  /* 0x000000050c0d7227 */ /* 0x010fc800078e00ff */
[----:B------:R-:W-:-:S04]  /*1290*/  IMAD.HI.U32 R5, R195, R5, RZ ;  /* 0x00000005c3057227 */ /* 0x000fc800078e00ff */
[----:B---3--:R-:W-:-:S04]  /*12a0*/  IMAD.HI.U32 R14, R11, R6, RZ ;  /* 0x000000060b0e7227 */ /* 0x008fc800078e00ff */
[----:B------:R-:W-:Y:S01]  /*12b0*/  IMAD.HI.U32 R16, R205, R6, RZ ;  /* 0x00000006cd107227 */ /* 0x000fe200078e00ff */
[-C--:B------:R-:W-:Y:S02]  /*12c0*/  @P2 SHF.R.U32.HI R11, RZ, R7.reuse, R14 ;  /* 0x00000007ff0b2219 */ /* 0x080fe4000001160e */
[-C--:B-1----:R-:W-:Y:S02]  /*12d0*/  @P1 SHF.R.U32.HI R12, RZ, R8.reuse, R13 ;  /* 0x00000008ff0c1219 */ /* 0x082fe4000001160d */
[----:B------:R-:W-:Y:S02]  /*12e0*/  SHF.R.U32.HI R8, RZ, R8, R5 ;  /* 0x00000008ff087219 */ /* 0x000fe40000011605 */
[----:B------:R-:W-:Y:S02]  /*12f0*/  SHF.R.U32.HI R16, RZ, R7, R16 ;  /* 0x00000007ff107219 */ /* 0x000fe40000011610 */
[----:B------:R-:W-:Y:S01]  /*1300*/  SEL R5, R195, R8, !P1 ;  /* 0x00000008c3057207 */ /* 0x000fe20004800000 */
[----:B--2---:R-:W-:Y:S01]  /*1310*/  IMAD.HI.U32 R14, R12, R2, RZ ;  /* 0x000000020c0e7227 */ /* 0x004fe200078e00ff */
[----:B------:R-:W-:-:S03]  /*1320*/  SEL R7, R205, R16, !P2 ;  /* 0x00000010cd077207 */ /* 0x000fc60005000000 */
[----:B------:R-:W-:Y:S01]  /*1330*/  IMAD.HI.U32 R6, R11, R2, RZ ;  /* 0x000000020b067227 */ /* 0x000fe200078e00ff */
[----:B------:R-:W-:-:S04]  /*1340*/  @P0 SHF.R.U32.HI R12, RZ, R3, R14 ;  /* 0x00000003ff0c0219 */ /* 0x000fc8000001160e */
[----:B------:R-:W-:Y:S01]  /*1350*/  @P0 SHF.R.U32.HI R11, RZ, R3, R6 ;  /* 0x00000003ff0b0219 */ /* 0x000fe20000011606 */
[----:B------:R-:W-:-:S04]  /*1360*/  IMAD R12, R12, R9, RZ ;  /* 0x000000090c0c7224 */ /* 0x000fc800078e02ff */
[----:B------:R-:W-:Y:S01]  /*1370*/  IMAD R6, R11, R9, RZ ;  /* 0x000000090b067224 */ /* 0x000fe200078e02ff */
[----:B------:R-:W-:-:S04]  /*1380*/  ISETP.GE.AND P1, PT, R5, R12, PT ;  /* 0x0000000c0500720c */ /* 0x000fc80003f26270 */
[----:B------:R-:W-:Y:S01]  /*1390*/  ISETP.GE.OR P1, PT, R7, R6, P1 ;  /* 0x000000060700720c */ /* 0x000fe20000f26670 */
[----:B------:R-:W-:-:S05]  /*13a0*/  IMAD.HI.U32 R6, R5, R2, RZ ;  /* 0x0000000205067227 */ /* 0x000fca00078e00ff */
[----:B------:R-:W-:-:S04]  /*13b0*/  SHF.R.U32.HI R6, RZ, R3, R6 ;  /* 0x00000003ff067219 */ /* 0x000fc80000011606 */
[----:B------:R-:W-:-:S03]  /*13c0*/  SEL R6, R5, R6, !P0 ;  /* 0x0000000605067207 */ /* 0x000fc60004000000 */
[----:B------:R-:W-:Y:S01]  /*13d0*/  @!P1 IMAD.HI.U32 R8, R7, R2, RZ ;  /* 0x0000000207089227 */ /* 0x000fe200078e00ff */
[----:B------:R-:W-:-:S04]  /*13e0*/  IADD3 R2, PT, PT, -R6, RZ, RZ ;  /* 0x000000ff06027210 */ /* 0x000fc80007ffe1ff */
[----:B------:R-:W-:Y:S01]  /*13f0*/  @!P1 SHF.R.U32.HI R8, RZ, R3, R8 ;  /* 0x00000003ff089219 */ /* 0x000fe20000011608 */
[----:B------:R-:W-:-:S03]  /*1400*/  IMAD R2, R9, R2, R5 ;  /* 0x0000000209027224 */ /* 0x000fc600078e0205 */
[----:B------:R-:W-:Y:S02]  /*1410*/  @!P1 SEL R3, R7, R8, !P0 ;  /* 0x0000000807039207 */ /* 0x000fe40004000000 */
[----:B------:R-:W-:-:S03]  /*1420*/  IADD3 R8, PT, PT, -R5, RZ, RZ ;  /* 0x000000ff05087210 */ /* 0x000fc60007ffe1ff */
[--C-:B------:R-:W-:Y:S02]  /*1430*/  @!P1 IMAD.IADD R6, R6, 0x1, -R3.reuse ;  /* 0x0000000106069824 */ /* 0x100fe400078e0a03 */
[----:B------:R-:W-:Y:S01]  /*1440*/  @!P1 IMAD R3, R2, R11, R3 ;  /* 0x0000000b02039224 */ /* 0x000fe200078e0203 */
[----:B------:R-:W-:Y:S01]  /*1450*/  IADD3 R2, PT, PT, -R7, RZ, RZ ;  /* 0x000000ff07027210 */ /* 0x000fe20007ffe1ff */
[----:B------:R-:W-:Y:S02]  /*1460*/  @!P1 IMAD R5, R6, R9, R7 ;  /* 0x0000000906059224 */ /* 0x000fe400078e0207 */
[----:B------:R-:W-:Y:S02]  /*1470*/  IMAD R8, R4, R8, R195 ;  /* 0x0000000804087224 */ /* 0x000fe400078e02c3 */
[----:B------:R-:W-:Y:S02]  /*1480*/  @!P1 IMAD.MOV.U32 R7, RZ, RZ, R3 ;  /* 0x000000ffff079224 */ /* 0x000fe400078e0003 */
[----:B------:R-:W-:-:S02]  /*1490*/  IMAD R2, R10, R2, R205 ;  /* 0x000000020a027224 */ /* 0x000fc400078e02cd */
[----:B------:R-:W-:Y:S02]  /*14a0*/  IMAD R195, R5, R4, R8 ;  /* 0x0000000405c37224 */ /* 0x000fe400078e0208 */
[----:B------:R-:W-:Y:S02]  /*14b0*/  IMAD R205, R7, R10, R2 ;  /* 0x0000000a07cd7224 */ /* 0x000fe400078e0202 */
.L_x_16:
[----:B------:R-:W1:Y:S01]  /*14c0*/  LDCU UR4, c[0x0][0xb30] ;  /* 0x00016600ff0477ac */ /* 0x000e620008000800 */
[----:B------:R-:W2:Y:S08]  /*14d0*/  S2UR UR37, SR_CgaCtaId ;  /* 0x00000000002579c3 */ /* 0x000eb00000008800 */
[----:B------:R-:W3:Y:S01]  /*14e0*/  LDC R92, c[0x0][0xb24] ;  /* 0x0002c900ff5c7b82 */ /* 0x000ee20000000800 */
[----:B-1----:R-:W-:-:S09]  /*14f0*/  UISETP.NE.AND UP1, UPT, UR4, 0x1, UPT ;  /* 0x000000010400788c */ /* 0x002fd2000bf25270 */
[----:B--2---:R-:W-:Y:S05]  /*1500*/  BRA.U UP1, `(.L_x_17) ;  /* 0x0000000101407547 */ /* 0x004fea000b800000 */
[----:B------:R-:W1:Y:S08]  /*1510*/  LDC.64 R4, c[0x0][0xb10] ;  /* 0x0002c400ff047b82 */ /* 0x000e700000000a00 */
[----:B------:R-:W2:Y:S08]  /*1520*/  LDC.64 R2, c[0x0][0xb18] ;  /* 0x0002c600ff027b82 */ /* 0x000eb00000000a00 */
[----:B------:R-:W4:Y:S08]  /*1530*/  LDC R6, c[0x0][0xb20] ;  /* 0x0002c800ff067b82 */ /* 0x000f300000000800 */
[----:B------:R-:W3:Y:S01]  /*1540*/  LDC R8, c[0x0][0xb0c] ;  /* 0x0002c300ff087b82 */ /* 0x000ee20000000800 */
[----:B-1----:R-:W-:-:S05]  /*1550*/  IMAD.HI.U32 R4, R205, R4, RZ ;  /* 0x00000004cd047227 */ /* 0x002fca00078e00ff */
[----:B------:R-:W-:Y:S01]  /*1560*/  SHF.R.U32.HI R4, RZ, R5, R4 ;  /* 0x00000005ff047219 */ /* 0x000fe20000011604 */
[----:B--2---:R-:W-:Y:S01]  /*1570*/  IMAD.HI.U32 R3, R195, R3, RZ ;  /* 0x00000003c3037227 */ /* 0x004fe200078e00ff */
[----:B------:R-:W-:-:S04]  /*1580*/  ISETP.NE.AND P0, PT, R2, 0x1, PT ;  /* 0x000000010200780c */ /* 0x000fc80003f05270 */
[----:B----4-:R-:W-:-:S04]  /*1590*/  SHF.R.U32.HI R6, RZ, R6, R3 ;  /* 0x00000006ff067219 */ /* 0x010fc80000011603 */
[----:B------:R-:W-:Y:S02]  /*15a0*/  SEL R3, R195, R6, !P0 ;  /* 0x00000006c3037207 */ /* 0x000fe40004000000 */
[----:B---3--:R-:W-:-:S04]  /*15b0*/  ISETP.NE.AND P1, PT, R8, 0x1, PT ;  /* 0x000000010800780c */ /* 0x008fc80003f25270 */
[----:B------:R-:W-:-:S05]  /*15c0*/  SEL R4, R205, R4, !P1 ;  /* 0x00000004cd047207 */ /* 0x000fca0004800000 */
[----:B------:R-:W-:Y:S02]  /*15d0*/  IMAD.IADD R5, R3, 0x1, -R4 ;  /* 0x0000000103057824 */ /* 0x000fe400078e0a04 */
[----:B------:R-:W-:Y:S02]  /*15e0*/  IMAD.IADD R3, R4, 0x1, -R3 ;  /* 0x0000000104037824 */ /* 0x000fe400078e0a03 */
[----:B------:R-:W-:Y:S02]  /*15f0*/  IMAD R205, R5, R8, R205 ;  /* 0x0000000805cd7224 */ /* 0x000fe400078e02cd */
[----:B------:R-:W-:-:S07]  /*1600*/  IMAD R195, R3, R2, R195 ;  /* 0x0000000203c37224 */ /* 0x000fce00078e02c3 */
.L_x_17:
[----:B------:R-:W-:Y:S01]  /*1610*/  BAR.SYNC.DEFER_BLOCKING 0x0 ;  /* 0x0000000000007b1d */ /* 0x000fe20000010000 */
[----:B------:R-:W-:Y:S01]  /*1620*/  UISETP.NE.AND UP1, UPT, UR8, 0x2, UPT ;  /* 0x000000020800788c */ /* 0x000fe2000bf25270 */
[----:B------:R-:W-:Y:S02]  /*1630*/  ISETP.NE.OR P5, PT, R0, 0x2, !P5 ;  /* 0x000000020000780c */ /* 0x000fe40006fa5670 */
[----:B------:R-:W-:-:S06]  /*1640*/  LOP3.LUT R2, R218, 0x1f, RZ, 0xc0, !PT ;  /* 0x0000001fda027812 */ /* 0x000fcc00078ec0ff */
[----:B------:R-:W-:Y:S05]  /*1650*/  BRA.U UP1, `(.L_x_18) ;  /* 0x0000001d01787547 */ /* 0x000fea000b800000 */
[----:B------:R-:W1:Y:S01]  /*1660*/  LDCU UR15, c[0x0][0x38c] ;  /* 0x00007180ff0f77ac */ /* 0x000e620008000800 */
[----:B------:R-:W2:Y:S01]  /*1670*/  LDC R9, c[0x0][0x370] ;  /* 0x0000dc00ff097b82 */ /* 0x000ea20000000800 */
[----:B------:R-:W-:Y:S01]  /*1680*/  PLOP3.LUT P1, PT, PT, PT, UP2, 0x80, 0x8 ;  /* 0x000000000008781c */ /* 0x000fe20003f2f028 */
[----:B------:R-:W-:Y:S01]  /*1690*/  HFMA2 R12, -RZ, RZ, 0, 0 ;  /* 0x00000000ff0c7431 */ /* 0x000fe200000001ff */
[----:B------:R-:W-:Y:S01]  /*16a0*/  ISETP.EQ.OR P4, PT, R2, RZ, P5 ;  /* 0x000000ff0200720c */ /* 0x000fe20002f82670 */
[----:B------:R-:W-:Y:S01]  /*16b0*/  IMAD.MOV.U32 R15, RZ, RZ, 0x1 ;  /* 0x00000001ff0f7424 */ /* 0x000fe200078e00ff */
[----:B------:R-:W-:Y:S01]  /*16c0*/  PLOP3.LUT P1, PT, P1, PT, PT, 0x8, 0x80 ;  /* 0x000000000080781c */ /* 0x000fe20000f2e170 */
[----:B------:R-:W-:Y:S01]  /*16d0*/  IMAD.MOV.U32 R14, RZ, RZ, RZ ;  /* 0x000000ffff0e7224 */ /* 0x000fe200078e00ff */
[----:B------:R-:W-:Y:S01]  /*16e0*/  MOV R8, 0x1 ;  /* 0x0000000100087802 */ /* 0x000fe20000000f00 */
[----:B------:R-:W4:Y:S01]  /*16f0*/  LDC R0, c[0x0][0x374] ;  /* 0x0000dd00ff007b82 */ /* 0x000f220000000800 */
[----:B------:R-:W-:Y:S01]  /*1700*/  IMAD.MOV.U32 R10, RZ, RZ, RZ ;  /* 0x000000ffff0a7224 */ /* 0x000fe200078e00ff */
[----:B------:R-:W2:Y:S01]  /*1710*/  LDCU.64 UR24, c[0x0][0x348] ;  /* 0x00006900ff1877ac */ /* 0x000ea20008000a00 */
[----:B------:R-:W-:Y:S01]  /*1720*/  UMOV UR13, URZ ;  /* 0x000000ff000d7c82 */ /* 0x000fe20008000000 */
[----:B-1----:R-:W-:-:S04]  /*1730*/  UIADD3 UR5, UPT, UPT, UR15, 0xf, URZ ;  /* 0x0000000f0f057890 */ /* 0x002fc8000fffe0ff */
[----:B------:R-:W-:-:S04]  /*1740*/  USHF.R.S32.HI UR4, URZ, 0x1f, UR5 ;  /* 0x0000001fff047899 */ /* 0x000fc80008011405 */
[----:B------:R-:W-:-:S04]  /*1750*/  ULEA.HI UR4, UR4, UR5, URZ, 0x4 ;  /* 0x0000000504047291 */ /* 0x000fc8000f8f20ff */
[----:B------:R-:W-:Y:S02]  /*1760*/  USHF.R.S32.HI UR22, URZ, 0x4, UR4 ;  /* 0x00000004ff167899 */ /* 0x000fe40008011404 */
[----:B------:R-:W-:Y:S02]  /*1770*/  UIADD3 UR4, UPT, UPT, UR15, -0x1, URZ ;  /* 0xffffffff0f047890 */ /* 0x000fe4000fffe0ff */
[----:B------:R-:W-:Y:S02]  /*1780*/  UISETP.LT.U32.AND UP0, UPT, UR22, 0x1a, UPT ;  /* 0x0000001a1600788c */ /* 0x000fe4000bf01070 */
[----:B------:R-:W-:Y:S02]  /*1790*/  UISETP.GE.U32.AND UP1, UPT, UR4, -0x1f, UPT ;  /* 0xffffffe10400788c */ /* 0x000fe4000bf26070 */
[----:B------:R-:W-:Y:S02]  /*17a0*/  USEL UR21, UR22, 0x1a, UP0 ;  /* 0x0000001a16157887 */ /* 0x000fe40008000000 */
[----:B------:R-:W-:-:S02]  /*17b0*/  UIADD3 UR15, UPT, UPT, UR15, 0x1e, URZ ;  /* 0x0000001e0f0f7890 */ /* 0x000fc4000fffe0ff */
[----:B------:R-:W-:Y:S02]  /*17c0*/  UIADD3 UR7, UPT, UPT, UR21, -0x1, URZ ;  /* 0xffffffff15077890 */ /* 0x000fe4000fffe0ff */
[----:B------:R-:W-:-:S03]  /*17d0*/  UIADD3 UR14, UPT, UPT, UR22, -UR21, URZ ;  /* 0x80000015160e7290 */ /* 0x000fc6000fffe0ff */
[----:B------:R-:W-:-:S04]  /*17e0*/  @UP1 UIADD3 UR7, UPT, UPT, UR21, URZ, URZ ;  /* 0x000000ff15071290 */ /* 0x000fc8000fffe0ff */
[----:B--2---:R-:W-:-:S12]  /*17f0*/  UIADD3 UR7, UPT, UPT, UR7, 0x1, URZ ;  /* 0x0000000107077890 */ /* 0x004fd8000fffe0ff */
.L_x_36:
[----:B------:R-:W-:Y:S01]  /*1800*/  UISETP.NE.AND UP0, UPT, UR37, URZ, UPT ;  /* 0x000000ff2500728c */ /* 0x000fe2000bf05270 */
[----:B------:R-:W1:Y:S08]  /*1810*/  S2UR UR37, SR_CgaCtaId ;  /* 0x00000000002579c3 */ /* 0x000e700000008800 */
[----:B------:R-:W-:Y:S05]  /*1820*/  BRA.U UP0, `(.L_x_19) ;  /* 0x0000000100347547 */ /* 0x000fea000b800000 */
[----:B------:R-:W2:Y:S01]  /*1830*/  S2R R2, SR_CgaCtaId ;  /* 0x0000000000027919 */ /* 0x000ea20000008800 */
[----:B------:R-:W-:-:S04]  /*1840*/  MOV R3, 0x400 ;  /* 0x0000040000037802 */ /* 0x000fc80000000f00 */
[----:B--2---:R-:W-:Y:S02]  /*1850*/  LEA R3, R2, R3, 0x18 ;  /* 0x0000000302037211 */ /* 0x004fe400078ec0ff */
[----:B------:R-:W-:-:S03]  /*1860*/  SHF.L.U32 R2, R8, 0x1f, RZ ;  /* 0x0000001f08027819 */ /* 0x000fc600000006ff */
[----:B------:R-:W-:-:S04]  /*1870*/  IMAD R3, R10, 0x8, R3 ;  /* 0x000000080a037824 */ /* 0x000fc800078e0203 */
[----:B------:R-:W2:Y:S02]  /*1880*/  SYNCS.PHASECHK.TRANS64.TRYWAIT P0, [R3+URZ+0x240], R2 ;  /* 0x00024002030075a7 */ /* 0x000ea400080011ff */
[----:B--2---:R-:W-:Y:S05]  /*1890*/  @!P0 BRA `(.L_x_20) ;  /* 0x0000006c00e08947 */ /* 0x004fea0003800000 */
.L_x_129:
[----:B------:R-:W-:Y:S01]  /*18a0*/  VIADD R10, R10, 0x1 ;  /* 0x000000010a0a7836 */ /* 0x000fe20000000000 */
[----:B------:R2:W-:Y:S04]  /*18b0*/  SYNCS.ARRIVE.TRANS64.A1T0 RZ, [R3+URZ+0x230], RZ ;  /* 0x000230ff03ff79a7 */ /* 0x0005e800081000ff */
[----:B------:R-:W-:-:S04]  /*18c0*/  ISETP.NE.AND P0, PT, R10, 0x2, PT ;  /* 0x000000020a00780c */ /* 0x000fc80003f05270 */
[----:B------:R-:W-:Y:S02]  /*18d0*/  SEL R10, R10, RZ, P0 ;  /* 0x000000ff0a0a7207 */ /* 0x000fe40000000000 */
[----:B--2---:R-:W-:-:S04]  /*18e0*/  SEL R3, RZ, 0x1, P0 ;  /* 0x00000001ff037807 */ /* 0x004fc80000000000 */
[----:B------:R-:W-:-:S07]  /*18f0*/  LOP3.LUT R8, R8, R3, RZ, 0x3c, !PT ;  /* 0x0000000308087212 */ /* 0x000fce00078e3cff */
.L_x_19:
[----:B------:R-:W-:Y:S01]  /*1900*/  UMOV UR4, 0x400 ;  /* 0x0000040000047882 */ /* 0x000fe20000000000 */
[----:B------:R-:W-:Y:S01]  /*1910*/  SHF.L.U32 R2, R15, 0x1f, RZ ;  /* 0x0000001f0f027819 */ /* 0x000fe200000006ff */
[----:B-1----:R-:W-:Y:S01]  /*1920*/  ULEA UR4, UR37, UR4, 0x18 ;  /* 0x0000000425047291 */ /* 0x002fe2000f8ec0ff */
[----:B------:R-:W-:Y:S01]  /*1930*/  R2UR UR35, R205 ;  /* 0x00000000cd2372ca */ /* 0x000fe200000e0000 */
[----:B------:R-:W-:Y:S01]  /*1940*/  UISETP.GE.U32.AND UP0, UPT, UR15, 0x1f, UPT ;  /* 0x0000001f0f00788c */ /* 0x000fe2000bf06070 */
[----:B------:R-:W-:Y:S01]  /*1950*/  R2UR UR11, R195 ;  /* 0x00000000c30b72ca */ /* 0x000fe200000e0000 */
[----:B------:R-:W-:Y:S01]  /*1960*/  ULEA UR5, UR13, UR4, 0x3 ;  /* 0x000000040d057291 */ /* 0x000fe2000f8e18ff */
[----:B------:R-:W-:-:S08]  /*1970*/  UMOV UR23, URZ ;  /* 0x000000ff00177c82 */ /* 0x000fd00008000000 */
[----:B------:R1:W2:Y:S01]  /*1980*/  SYNCS.PHASECHK.TRANS64.TRYWAIT P0, [UR5+0xd0], R2 ;  /* 0x0000d002ff0075a7 */ /* 0x0002a20008001105 */
[----:B------:R-:W-:Y:S02]  /*1990*/  USHF.L.U32 UR35, UR35, 0x6, URZ ;  /* 0x0000000623237899 */ /* 0x000fe400080006ff */
[----:B------:R-:W-:Y:S01]  /*19a0*/  UIMAD UR11, UR11, 0xa0, URZ ;  /* 0x000000a00b0b78a4 */ /* 0x000fe2000f8e02ff */
[----:B------:R-:W-:Y:S11]  /*19b0*/  BRA.U !UP0, `(.L_x_21) ;  /* 0x0000000108a87547 */ /* 0x000ff6000b800000 */
[----:B------:R-:W-:Y:S01]  /*19c0*/  UMOV UR16, URZ ;  /* 0x000000ff00107c82 */ /* 0x000fe20008000000 */
[----:B------:R-:W-:-:S05]  /*19d0*/  UMOV UR6, UR13 ;  /* 0x0000000d00067c82 */ /* 0x000fca0008000000 */
.L_x_26:
[----:B--2---:R-:W-:Y:S01]  /*19e0*/  @!P5 MOV R3, 0x1c00 ;  /* 0x00001c000003d802 */ /* 0x004fe20000000f00 */
[----:B-1----:R-:W-:Y:S01]  /*19f0*/  ULEA UR33, UR6, UR4, 0x3 ;  /* 0x0000000406217291 */ /* 0x002fe2000f8e18ff */
[----:B--2---:R-:W-:Y:S11]  /*1a00*/  @P0 BRA `(.L_x_22) ;  /* 0x00000000000c0947 */ /* 0x004ff60003800000 */
[----:B------:R-:W-:Y:S04]  /*1a10*/  SHF.L.U32 R5, R15, 0x1f, RZ ;  /* 0x0000001f0f057819 */ /* 0x000fe800000006ff */
[----:B------:R-:W2:Y:S02]  /*1a20*/  SYNCS.PHASECHK.TRANS64.TRYWAIT P0, [UR33+0xd0], R5 ;  /* 0x0000d005ff0075a7 */ /* 0x000ea40008001121 */
[----:B--2---:R-:W-:Y:S05]  /*1a30*/  @!P0 BRA `(.L_x_23) ;  /* 0x0000006c008c8947 */ /* 0x004fea0003800000 */
.L_x_22:
[----:B------:R2:W-:Y:S01]  /*1a40*/  @!P5 SYNCS.ARRIVE.TRANS64 RZ, [UR33], R3 ;  /* 0x00000003ffffd9a7 */ /* 0x0005e20008000021 */
[----:B------:R-:W-:Y:S04]  /*1a50*/  BSSY.RECONVERGENT B0, `(.L_x_24) ;  /* 0x0000003000007945 */ /* 0x000fe80003800200 */
[----:B------:R-:W-:Y:S05]  /*1a60*/  @P4 BRA `(.L_x_25) ;  /* 0x0000000000044947 */ /* 0x000fea0003800000 */
[----:B------:R-:W-:Y:S05]  /*1a70*/  BPT.TRAP 0x1 ;  /* 0x000000040000795c */ /* 0x000fea0000300000 */
.L_x_25:
[----:B------:R-:W-:Y:S05]  /*1a80*/  BSYNC.RECONVERGENT B0 ;  /* 0x0000000000007941 */ /* 0x000fea0003800200 */
.L_x_24:
[----:B------:R-:W-:Y:S02]  /*1a90*/  UIADD3 UR13, UPT, UPT, UR6, 0x1, URZ ;  /* 0x00000001060d7890 */ /* 0x000fe4000fffe0ff */
[----:B------:R-:W-:Y:S02]  /*1aa0*/  UIADD3 UR18, UP1, UPT, UR24, 0x80, URZ ;  /* 0x0000008018127890 */ /* 0x000fe4000ff3e0ff */
[----:B------:R-:W-:Y:S02]  /*1ab0*/  UISETP.NE.AND UP0, UPT, UR13, 0x1a, UPT ;  /* 0x0000001a0d00788c */ /* 0x000fe4000bf05270 */
[----:B------:R-:W-:Y:S02]  /*1ac0*/  ULEA UR32, UR6, UR4, 0xb ;  /* 0x0000000406207291 */ /* 0x000fe4000f8e58ff */
[----:B------:R-:W-:Y:S02]  /*1ad0*/  USEL UR9, URZ, 0x1, UP0 ;  /* 0x00000001ff097887 */ /* 0x000fe40008000000 */
[----:B------:R-:W-:Y:S02]  /*1ae0*/  USEL UR13, UR13, URZ, UP0 ;  /* 0x000000ff0d0d7287 */ /* 0x000fe40008000000 */
[----:B------:R-:W-:Y:S02]  /*1af0*/  USHF.L.U32 UR34, UR16, 0x4, URZ ;  /* 0x0000000410227899 */ /* 0x000fe400080006ff */
[----:B------:R-:W-:Y:S01]  /*1b00*/  ULEA UR8, UR13, UR4, 0x3 ;  /* 0x000000040d087291 */ /* 0x000fe2000f8e18ff */
[----:B------:R-:W-:Y:S01]  /*1b10*/  LOP3.LUT R15, R15, UR9, RZ, 0x3c, !PT ;  /* 0x000000090f0f7c12 */ /* 0x000fe2000f8e3cff */
[----:B------:R-:W-:Y:S02]  /*1b20*/  UIADD3.X UR19, UPT, UPT, URZ, UR25, URZ, UP1, !UPT ;  /* 0x00000019ff137290 */ /* 0x000fe40008ffe4ff */
[----:B------:R-:W-:Y:S01]  /*1b30*/  UIADD3 UR32, UPT, UPT, UR32, 0xa600, URZ ;  /* 0x0000a60020207890 */ /* 0x000fe2000fffe0ff */
[----:B-1----:R-:W-:Y:S01]  /*1b40*/  SHF.L.U32 R2, R15, 0x1f, RZ ;  /* 0x0000001f0f027819 */ /* 0x002fe200000006ff */
[----:B------:R-:W-:Y:S02]  /*1b50*/  UIMAD UR5, UR6, 0x1400, UR4 ;  /* 0x00001400060578a4 */ /* 0x000fe4000f8e0204 */
[----:B------:R-:W-:Y:S01]  /*1b60*/  UIADD3 UR26, UP0, UPT, UR24, 0x180, URZ ;  /* 0x00000180181a7890 */ /* 0x000fe2000ff1e0ff */
[----:B------:R1:W1:Y:S01]  /*1b70*/  SYNCS.PHASECHK.TRANS64.TRYWAIT P0, [UR8+0xd0], R2 ;  /* 0x0000d002ff0075a7 */ /* 0x0002620008001108 */
[----:B------:R-:W-:Y:S01]  /*1b80*/  UMOV UR28, 0x0 ;  /* 0x00000000001c7882 */ /* 0x000fe20000000000 */
[----:B------:R-:W-:Y:S01]  /*1b90*/  UMOV UR29, 0x10000000 ;  /* 0x10000000001d7882 */ /* 0x000fe20000000000 */
[----:B------:R-:W-:Y:S01]  /*1ba0*/  UIADD3 UR8, UPT, UPT, UR5, 0x17600, URZ ;  /* 0x0001760005087890 */ /* 0x000fe2000fffe0ff */
[----:B------:R1:W-:Y:S01]  /*1bb0*/  UTMALDG.3D [UR32], [UR18], desc[UR28] ;  /* 0x00001c20120075b4 */ /* 0x0003e20008011000 */
[----:B------:R-:W-:Y:S02]  /*1bc0*/  UIADD3.X UR27, UPT, UPT, URZ, UR25, URZ, UP0, !UPT ;  /* 0x00000019ff1b7290 */ /* 0x000fe400087fe4ff */
[----:B------:R-:W-:Y:S01]  /*1bd0*/  UIADD3 UR16, UPT, UPT, UR16, 0x1, URZ ;  /* 0x0000000110107890 */ /* 0x000fe2000fffe0ff */
[----:B------:R-:W-:Y:S01]  /*1be0*/  UMOV UR12, UR36 ;  /* 0x00000024000c7c82 */ /* 0x000fe20008000000 */
[----:B------:R-:W-:Y:S01]  /*1bf0*/  UMOV UR9, UR33 ;  /* 0x0000002100097c82 */ /* 0x000fe20008000000 */
[----:B------:R-:W-:Y:S01]  /*1c00*/  UMOV UR10, UR34 ;  /* 0x00000022000a7c82 */ /* 0x000fe20008000000 */
[----:B------:R-:W-:Y:S03]  /*1c10*/  UISETP.NE.AND UP0, UPT, UR16, UR7, UPT ;  /* 0x000000071000728c */ /* 0x000fe6000bf05270 */
[----:B------:R1:W-:Y:S01]  /*1c20*/  UTMALDG.3D [UR8], [UR26], desc[UR28] ;  /* 0x00001c081a0075b4 */ /* 0x0003e20008011000 */
[----:B------:R-:W-:Y:S01]  /*1c30*/  UMOV UR23, UR7 ;  /* 0x0000000700177c82 */ /* 0x000fe20008000000 */
[----:B------:R-:W-:Y:S04]  /*1c40*/  UMOV UR6, UR13 ;  /* 0x0000000d00067c82 */ /* 0x000fe80008000000 */
[----:B------:R-:W-:Y:S05]  /*1c50*/  BRA.U UP0, `(.L_x_26) ;  /* 0xfffffffd00607547 */ /* 0x000fea000b83ffff */
.L_x_21:
[----:B------:R-:W-:Y:S01]  /*1c60*/  ULEA UR5, UR13, UR4, 0x3 ;  /* 0x000000040d057291 */ /* 0x000fe2000f8e18ff */
[----:B-1----:R-:W-:Y:S01]  /*1c70*/  SHF.L.U32 R2, R15, 0x1f, RZ ;  /* 0x0000001f0f027819 */ /* 0x002fe200000006ff */
[----:B------:R-:W-:Y:S01]  /*1c80*/  @!P1 SYNCS.ARRIVE.TRANS64.A1T0 RZ, [UR4+0x1c8], RZ ;  /* 0x0001c8ffffff99a7 */ /* 0x000fe20008100004 */
[----:B------:R-:W-:-:S06]  /*1c90*/  UISETP.GT.AND UP0, UPT, UR22, UR21, UPT ;  /* 0x000000151600728c */ /* 0x000fcc000bf04270 */
[----:B--2---:R1:W2:Y:S03]  /*1ca0*/  SYNCS.PHASECHK.TRANS64.TRYWAIT P0, [UR5+0xd0], R2 ;  /* 0x0000d002ff0075a7 */ /* 0x0042a60008001105 */
[----:B------:R-:W-:Y:S05]  /*1cb0*/  BRA.U !UP0, `(.L_x_27) ;  /* 0x0000000108ac7547 */ /* 0x000fea000b800000 */
[----:B------:R-:W-:Y:S01]  /*1cc0*/  UIADD3 UR26, UPT, UPT, UR14, UR23, URZ ;  /* 0x000000170e1a7290 */ /* 0x000fe2000fffe0ff */
[----:B------:R-:W-:-:S11]  /*1cd0*/  UMOV UR6, UR13 ;  /* 0x0000000d00067c82 */ /* 0x000fd60008000000 */
.L_x_32:
[----:B--2---:R-:W-:Y:S01]  /*1ce0*/  @!P5 MOV R3, 0x1c00 ;  /* 0x00001c000003d802 */ /* 0x004fe20000000f00 */
[----:B-1----:R-:W-:Y:S01]  /*1cf0*/  ULEA UR17, UR6, UR4, 0x3 ;  /* 0x0000000406117291 */ /* 0x002fe2000f8e18ff */
[----:B--2---:R-:W-:Y:S11]  /*1d00*/  @P0 BRA `(.L_x_28) ;  /* 0x00000000000c0947 */ /* 0x004ff60003800000 */
[----:B------:R-:W-:Y:S04]  /*1d10*/  SHF.L.U32 R5, R15, 0x1f, RZ ;  /* 0x0000001f0f057819 */ /* 0x000fe800000006ff */
[----:B------:R-:W2:Y:S02]  /*1d20*/  SYNCS.PHASECHK.TRANS64.TRYWAIT P0, [UR17+0xd0], R5 ;  /* 0x0000d005ff0075a7 */ /* 0x000ea40008001111 */
[----:B--2---:R-:W-:Y:S05]  /*1d30*/  @!P0 BRA `(.L_x_29) ;  /* 0x0000006800e48947 */ /* 0x004fea0003800000 */
.L_x_28:
[----:B------:R2:W-:Y:S01]  /*1d40*/  @!P5 SYNCS.ARRIVE.TRANS64 RZ, [UR17], R3 ;  /* 0x00000003ffffd9a7 */ /* 0x0005e20008000011 */
[----:B------:R-:W-:Y:S04]  /*1d50*/  BSSY.RECONVERGENT B0, `(.L_x_30) ;  /* 0x0000003000007945 */ /* 0x000fe80003800200 */
[----:B------:R-:W-:Y:S05]  /*1d60*/  @P4 BRA `(.L_x_31) ;  /* 0x0000000000044947 */ /* 0x000fea0003800000 */
[----:B------:R-:W-:Y:S05]  /*1d70*/  BPT.TRAP 0x1 ;  /* 0x000000040000795c */ /* 0x000fea0000300000 */
.L_x_31:
[----:B------:R-:W-:Y:S05]  /*1d80*/  BSYNC.RECONVERGENT B0 ;  /* 0x0000000000007941 */ /* 0x000fea0003800200 */
.L_x_30:
[----:B------:R-:W-:Y:S02]  /*1d90*/  UIADD3 UR13, UPT, UPT, UR6, 0x1, URZ ;  /* 0x00000001060d7890 */ /* 0x000fe4000fffe0ff */
[----:B------:R-:W-:Y:S02]  /*1da0*/  ULEA UR16, UR6, UR4, 0xb ;  /* 0x0000000406107291 */ /* 0x000fe4000f8e58ff */
[----:B------:R-:W-:Y:S02]  /*1db0*/  UISETP.NE.AND UP0, UPT, UR13, 0x1a, UPT ;  /* 0x0000001a0d00788c */ /* 0x000fe4000bf05270 */
[----:B------:R-:W-:Y:S02]  /*1dc0*/  UIADD3 UR32, UP1, UPT, UR24, 0x80, URZ ;  /* 0x0000008018207890 */ /* 0x000fe4000ff3e0ff */
[----:B------:R-:W-:Y:S02]  /*1dd0*/  USEL UR9, URZ, 0x1, UP0 ;  /* 0x00000001ff097887 */ /* 0x000fe40008000000 */
[----:B------:R-:W-:Y:S02]  /*1de0*/  USEL UR13, UR13, URZ, UP0 ;  /* 0x000000ff0d0d7287 */ /* 0x000fe40008000000 */
[----:B------:R-:W-:Y:S02]  /*1df0*/  USHF.L.U32 UR18, UR23, 0x4, URZ ;  /* 0x0000000417127899 */ /* 0x000fe400080006ff */
[----:B------:R-:W-:Y:S01]  /*1e00*/  ULEA UR8, UR13, UR4, 0x3 ;  /* 0x000000040d087291 */ /* 0x000fe2000f8e18ff */
[----:B------:R-:W-:Y:S01]  /*1e10*/  LOP3.LUT R15, R15, UR9, RZ, 0x3c, !PT ;  /* 0x000000090f0f7c12 */ /* 0x000fe2000f8e3cff */
[----:B------:R-:W-:Y:S02]  /*1e20*/  UIADD3 UR16, UPT, UPT, UR16, 0xa600, URZ ;  /* 0x0000a60010107890 */ /* 0x000fe4000fffe0ff */
[----:B------:R-:W-:Y:S01]  /*1e30*/  UIADD3.X UR33, UPT, UPT, URZ, UR25, URZ, UP1, !UPT ;  /* 0x00000019ff217290 */ /* 0x000fe20008ffe4ff */
[----:B-1----:R-:W-:Y:S01]  /*1e40*/  SHF.L.U32 R2, R15, 0x1f, RZ ;  /* 0x0000001f0f027819 */ /* 0x002fe200000006ff */
[----:B------:R-:W-:Y:S02]  /*1e50*/  UIMAD UR5, UR6, 0x1400, UR4 ;  /* 0x00001400060578a4 */ /* 0x000fe4000f8e0204 */
[----:B------:R-:W-:Y:S01]  /*1e60*/  UIADD3 UR30, UP0, UPT, UR24, 0x180, URZ ;  /* 0x00000180181e7890 */ /* 0x000fe2000ff1e0ff */
[----:B------:R1:W1:Y:S01]  /*1e70*/  SYNCS.PHASECHK.TRANS64.TRYWAIT P0, [UR8+0xd0], R2 ;  /* 0x0000d002ff0075a7 */ /* 0x0002620008001108 */
[----:B------:R-:W-:Y:S01]  /*1e80*/  UIADD3 UR8, UPT, UPT, UR5, 0x17600, URZ ;  /* 0x0001760005087890 */ /* 0x000fe2000fffe0ff */
[----:B------:R-:W-:Y:S01]  /*1e90*/  UMOV UR28, 0x0 ;  /* 0x00000000001c7882 */ /* 0x000fe20000000000 */
[----:B------:R-:W-:Y:S01]  /*1ea0*/  UMOV UR29, 0x10000000 ;  /* 0x10000000001d7882 */ /* 0x000fe20000000000 */
[----:B------:R-:W-:Y:S01]  /*1eb0*/  UMOV UR19, UR35 ;  /* 0x0000002300137c82 */ /* 0x000fe20008000000 */
[----:B------:R-:W-:Y:S01]  /*1ec0*/  UMOV UR20, UR36 ;  /* 0x0000002400147c82 */ /* 0x000fe20008000000 */
[----:B------:R-:W-:Y:S01]  /*1ed0*/  UIADD3.X UR31, UPT, UPT, URZ, UR25, URZ, UP0, !UPT ;  /* 0x00000019ff1f7290 */ /* 0x000fe200087fe4ff */
[----:B------:R1:W-:Y:S01]  /*1ee0*/  UTMALDG.3D [UR16], [UR32], desc[UR28] ;  /* 0x00001c10200075b4 */ /* 0x0003e20008011000 */
[----:B------:R-:W-:Y:S01]  /*1ef0*/  UIADD3 UR23, UPT, UPT, UR23, 0x1, URZ ;  /* 0x0000000117177890 */ /* 0x000fe2000fffe0ff */
[----:B------:R-:W-:Y:S01]  /*1f00*/  UMOV UR12, UR36 ;  /* 0x00000024000c7c82 */ /* 0x000fe20008000000 */
[----:B------:R-:W-:Y:S01]  /*1f10*/  UMOV UR9, UR17 ;  /* 0x0000001100097c82 */ /* 0x000fe20008000000 */
[----:B------:R-:W-:Y:S01]  /*1f20*/  UMOV UR10, UR18 ;  /* 0x00000012000a7c82 */ /* 0x000fe20008000000 */
[----:B------:R-:W-:Y:S03]  /*1f30*/  UISETP.NE.AND UP0, UPT, UR23, UR26, UPT ;  /* 0x0000001a1700728c */ /* 0x000fe6000bf05270 */
[----:B------:R1:W-:Y:S01]  /*1f40*/  UTMALDG.3D [UR8], [UR30], desc[UR28] ;  /* 0x00001c081e0075b4 */ /* 0x0003e20008011000 */
[----:B------:R-:W-:Y:S05]  /*1f50*/  UMOV UR6, UR13 ;  /* 0x0000000d00067c82 */ /* 0x000fea0008000000 */
[----:B------:R-:W-:Y:S05]  /*1f60*/  BRA.U UP0, `(.L_x_32) ;  /* 0xfffffffd005c7547 */ /* 0x000fea000b83ffff */
.L_x_27:
[----:B-1----:R-:W-:Y:S01]  /*1f70*/  LEA R2, R14, UR4, 0x3 ;  /* 0x000000040e027c11 */ /* 0x002fe2000f8e18ff */
[----:B------:R-:W-:Y:S01]  /*1f80*/  NOP ;  /* 0x0000000000007918 */ /* 0x000fe20000000000 */
[----:B--2---:R-:W-:Y:S02]  /*1f90*/  SHF.L.U32 R3, R12, 0x1f, RZ ;  /* 0x0000001f0c037819 */ /* 0x004fe400000006ff */
[----:B------:R-:W-:Y:S02]  /*1fa0*/  LEA R4, R14, UR4, 0x4 ;  /* 0x000000040e047c11 */ /* 0x000fe4000f8e20ff */
[----:B------:R-:W1:Y:S02]  /*1fb0*/  SYNCS.PHASECHK.TRANS64.TRYWAIT P0, [R2+URZ+0x1d0], R3 ;  /* 0x0001d003020075a7 */ /* 0x000e6400080011ff */
[----:B-1----:R-:W-:Y:S05]  /*1fc0*/  @!P0 BRA `(.L_x_33) ;  /* 0x0000006800588947 */ /* 0x002fea0003800000 */
.L_x_132:
[----:B------:R-:W2:Y:S01]  /*1fd0*/  LDS.128 R4, [R4+0x260] ;  /* 0x0002600004047984 */ /* 0x000ea20000000c00 */
[----:B---3--:R-:W-:Y:S01]  /*1fe0*/  ISETP.GE.AND P0, PT, R92, 0x1, PT ;  /* 0x000000015c00780c */ /* 0x008fe20003f06270 */
[----:B-1----:R-:W-:Y:S01]  /*1ff0*/  VIADD R2, R2, 0x1e0 ;  /* 0x000001e002027836 */ /* 0x002fe20000000000 */
[----:B------:R-:W-:Y:S01]  /*2000*/  @!PT LDS RZ, [RZ] ;  /* 0x00000000fffff984 */ /* 0x000fe20000000800 */
[----:B------:R-:W-:Y:S01]  /*2010*/  @!PT LDS RZ, [RZ] ;  /* 0x00000000fffff984 */ /* 0x000fe20000000800 */
[----:B------:R-:W-:Y:S01]  /*2020*/  @!PT LDS RZ, [RZ] ;  /* 0x00000000fffff984 */ /* 0x000fe20000000800 */
[----:B------:R-:W-:Y:S01]  /*2030*/  @!PT LDS RZ, [RZ] ;  /* 0x00000000fffff984 */ /* 0x000fe20000000800 */
[----:B------:R1:W-:Y:S06]  /*2040*/  MEMBAR.ALL.CTA ;  /* 0x0000000000007992 */ /* 0x0003ec0000008000 */
[----:B-1----:R-:W1:Y:S01]  /*2050*/  FENCE.VIEW.ASYNC.S ;  /* 0x00000000000073c6 */ /* 0x002e620000000000 */
[----:B------:R-:W-:-:S04]  /*2060*/  PRMT R2, RZ, 0x654, R2 ;  /* 0x00000654ff027816 */ /* 0x000fc80000000002 */
[----:B-1----:R1:W-:Y:S01]  /*2070*/  SYNCS.ARRIVE.TRANS64.RED.A1T0 RZ, [R2+URZ], RZ ;  /* 0x000000ff02ff79a7 */ /* 0x0023e200081004ff */
[----:B--2---:R-:W-:-:S13]  /*2080*/  LOP3.LUT P2, RZ, R6, 0x1, RZ, 0xc0, !PT ;  /* 0x0000000106ff7812 */ /* 0x004fda000784c0ff */
[----:B------:R-:W-:Y:S01]  /*2090*/  @P2 SHF.R.U32.HI R3, RZ, 0x10, R5 ;  /* 0x00000010ff032819 */ /* 0x000fe20000011605 */
[----:B------:R-:W-:Y:S01]  /*20a0*/  VOTEU.ANY UP0, P2 ;  /* 0x0000000000ff7886 */ /* 0x000fe20001000100 */
[----:B------:R-:W-:Y:S02]  /*20b0*/  @P2 MOV R13, R4 ;  /* 0x00000004000d2202 */ /* 0x000fe40000000f00 */
[----:B------:R-:W-:Y:S02]  /*20c0*/  @P2 R2UR.BROADCAST UR5, R3 ;  /* 0x00000000030522ca */ /* 0x000fe400008e0000 */
[----:B------:R-:W-:-:S11]  /*20d0*/  @P2 LOP3.LUT R11, R5, 0xffff, RZ, 0xc0, !PT ;  /* 0x0000ffff050b2812 */ /* 0x000fd600078ec0ff */
[----:B------:R-:W-:Y:S01]  /*20e0*/  @UP0 UMOV UR36, UR5 ;  /* 0x0000000500240c82 */ /* 0x000fe20008000000 */
[----:B-1----:R-:W-:Y:S05]  /*20f0*/  @!P0 BRA `(.L_x_34) ;  /* 0x0000000000b88947 */ /* 0x002fea0003800000 */
[----:B------:R-:W4:Y:S01]  /*2100*/  LDC.64 R4, c[0x0][0xb18] ;  /* 0x0002c600ff047b82 */ /* 0x000f220000000a00 */
[----:B------:R-:W-:-:S07]  /*2110*/  ISETP.NE.AND P3, PT, R92, 0x1, PT ;  /* 0x000000015c00780c */ /* 0x000fce0003f65270 */
[----:B------:R-:W1:Y:S08]  /*2120*/  LDC.64 R6, c[0x0][0xb10] ;  /* 0x0002c400ff067b82 */ /* 0x000e700000000a00 */
[----:B------:R-:W2:Y:S08]  /*2130*/  LDC R16, c[0x0][0xb20] ;  /* 0x0002c800ff107b82 */ /* 0x000eb00000000800 */
[----:B------:R-:W3:Y:S01]  /*2140*/  LDC R18, c[0x0][0xb0c] ;  /* 0x0002c300ff127b82 */ /* 0x000ee20000000800 */
[----:B----4-:R-:W-:Y:S01]  /*2150*/  IMAD.HI.U32 R17, R0, R5, RZ ;  /* 0x0000000500117227 */ /* 0x010fe200078e00ff */
[----:B------:R-:W-:-:S03]  /*2160*/  ISETP.NE.AND P0, PT, R4, 0x1, PT ;  /* 0x000000010400780c */ /* 0x000fc60003f05270 */
[----:B------:R-:W-:-:S03]  /*2170*/  IMAD.HI.U32 R5, R11, R5, RZ ;  /* 0x000000050b057227 */ /* 0x000fc600078e00ff */
[----:B------:R-:W4:Y:S01]  /*2180*/  LDC.64 R2, c[0x0][0xb28] ;  /* 0x0002ca00ff027b82 */ /* 0x000f220000000a00 */
[----:B-1----:R-:W-:-:S04]  /*2190*/  IMAD.HI.U32 R20, R9, R6, RZ ;  /* 0x0000000609147227 */ /* 0x002fc800078e00ff */
[----:B------:R-:W-:Y:S01]  /*21a0*/  IMAD.HI.U32 R22, R13, R6, RZ ;  /* 0x000000060d167227 */ /* 0x000fe200078e00ff */
[----:B------:R-:W-:Y:S02]  /*21b0*/  SHF.R.U32.HI R20, RZ, R7, R20 ;  /* 0x00000007ff147219 */ /* 0x000fe40000011614 */
[-C--:B--2---:R-:W-:Y:S02]  /*21c0*/  SHF.R.U32.HI R17, RZ, R16.reuse, R17 ;  /* 0x00000010ff117219 */ /* 0x084fe40000011611 */
[----:B------:R-:W-:Y:S02]  /*21d0*/  SHF.R.U32.HI R16, RZ, R16, R5 ;  /* 0x00000010ff107219 */ /* 0x000fe40000011605 */
[----:B------:R-:W-:Y:S02]  /*21e0*/  SEL R17, R0, R17, !P0 ;  /* 0x0000001100117207 */ /* 0x000fe40004000000 */
[----:B------:R-:W-:Y:S02]  /*21f0*/  SHF.R.U32.HI R22, RZ, R7, R22 ;  /* 0x00000007ff167219 */ /* 0x000fe40000011616 */
[----:B---3--:R-:W-:-:S02]  /*2200*/  ISETP.NE.AND P1, PT, R18, 0x1, PT ;  /* 0x000000011200780c */ /* 0x008fc40003f25270 */
[----:B------:R-:W-:Y:S02]  /*2210*/  SEL R5, R11, R16, !P0 ;  /* 0x000000100b057207 */ /* 0x000fe40004000000 */
[----:B------:R-:W-:Y:S02]  /*2220*/  SEL R19, R9, R20, !P1 ;  /* 0x0000001409137207 */ /* 0x000fe40004800000 */
[----:B------:R-:W-:Y:S01]  /*2230*/  SEL R7, R13, R22, !P1 ;  /* 0x000000160d077207 */ /* 0x000fe20004800000 */
[----:B----4-:R-:W-:-:S04]  /*2240*/  IMAD.HI.U32 R20, R17, R2, RZ ;  /* 0x0000000211147227 */ /* 0x010fc800078e00ff */
        /* <DEDUP_REMOVED lines=10> */
[----:B------:R-:W-:-:S04]  /*22f0*/  @!P0 IMAD.HI.U32 R16, R7, R2, RZ ;  /* 0x0000000207108227 */ /* 0x000fc800078e00ff */
[----:B------:R-:W-:Y:S01]  /*2300*/  IMAD.MOV R2, RZ, RZ, -R6 ;  /* 0x000000ffff027224 */ /* 0x000fe200078e0a06 */
[----:B------:R-:W-:-:S03]  /*2310*/  @!P0 SHF.R.U32.HI R16, RZ, R3, R16 ;  /* 0x00000003ff108219 */ /* 0x000fc60000011610 */
[----:B------:R-:W-:Y:S01]  /*2320*/  IMAD R2, R92, R2, R5 ;  /* 0x000000025c027224 */ /* 0x000fe200078e0205 */
        /* <DEDUP_REMOVED lines=11> */
.L_x_34:
[----:B------:R-:W1:Y:S02]  /*23e0*/  LDCU UR5, c[0x0][0xb30] ;  /* 0x00016600ff0577ac */ /* 0x000e640008000800 */
[----:B-1----:R-:W-:-:S09]  /*23f0*/  UISETP.NE.AND UP0, UPT, UR5, 0x1, UPT ;  /* 0x000000010500788c */ /* 0x002fd2000bf05270 */
[----:B------:R-:W-:Y:S05]  /*2400*/  BRA.U UP0, `(.L_x_35) ;  /* 0x0000000100407547 */ /* 0x000fea000b800000 */
[----:B------:R-:W1:Y:S08]  /*2410*/  LDC.64 R4, c[0x0][0xb10] ;  /* 0x0002c400ff047b82 */ /* 0x000e700000000a00 */
[----:B------:R-:W2:Y:S08]  /*2420*/  LDC.64 R2, c[0x0][0xb18] ;  /* 0x0002c600ff027b82 */ /* 0x000eb00000000a00 */
[----:B------:R-:W3:Y:S08]  /*2430*/  LDC R6, c[0x0][0xb20] ;  /* 0x0002c800ff067b82 */ /* 0x000ef00000000800 */
[----:B------:R-:W4:Y:S01]  /*2440*/  LDC R16, c[0x0][0xb0c] ;  /* 0x0002c300ff107b82 */ /* 0x000f220000000800 */
[----:B-1----:R-:W-:-:S05]  /*2450*/  IMAD.HI.U32 R4, R13, R4, RZ ;  /* 0x000000040d047227 */ /* 0x002fca00078e00ff */
[----:B------:R-:W-:Y:S01]  /*2460*/  SHF.R.U32.HI R4, RZ, R5, R4 ;  /* 0x00000005ff047219 */ /* 0x000fe20000011604 */
[----:B--2---:R-:W-:Y:S01]  /*2470*/  IMAD.HI.U32 R3, R11, R3, RZ ;  /* 0x000000030b037227 */ /* 0x004fe200078e00ff */
[----:B------:R-:W-:-:S04]  /*2480*/  ISETP.NE.AND P0, PT, R2, 0x1, PT ;  /* 0x000000010200780c */ /* 0x000fc80003f05270 */
[----:B---3--:R-:W-:-:S04]  /*2490*/  SHF.R.U32.HI R6, RZ, R6, R3 ;  /* 0x00000006ff067219 */ /* 0x008fc80000011603 */
[----:B------:R-:W-:Y:S02]  /*24a0*/  SEL R3, R11, R6, !P0 ;  /* 0x000000060b037207 */ /* 0x000fe40004000000 */
[----:B----4-:R-:W-:-:S04]  /*24b0*/  ISETP.NE.AND P1, PT, R16, 0x1, PT ;  /* 0x000000011000780c */ /* 0x010fc80003f25270 */
[----:B------:R-:W-:-:S05]  /*24c0*/  SEL R4, R13, R4, !P1 ;  /* 0x000000040d047207 */ /* 0x000fca0004800000 */
[----:B------:R-:W-:Y:S02]  /*24d0*/  IMAD.IADD R5, R3, 0x1, -R4 ;  /* 0x0000000103057824 */ /* 0x000fe400078e0a04 */
[----:B------:R-:W-:Y:S02]  /*24e0*/  IMAD.IADD R3, R4, 0x1, -R3 ;  /* 0x0000000104037824 */ /* 0x000fe400078e0a03 */
[----:B------:R-:W-:Y:S02]  /*24f0*/  IMAD R13, R5, R16, R13 ;  /* 0x00000010050d7224 */ /* 0x000fe400078e020d */
[----:B------:R-:W-:-:S07]  /*2500*/  IMAD R11, R3, R2, R11 ;  /* 0x00000002030b7224 */ /* 0x000fce00078e020b */
.L_x_35:
[----:B------:R-:W-:Y:S01]  /*2510*/  VIADD R14, R14, 0x1 ;  /* 0x000000010e0e7836 */ /* 0x000fe20000000000 */
[----:B------:R-:W-:Y:S01]  /*2520*/  PLOP3.LUT P1, PT, PT, PT, PT, 0x80, 0x8 ;  /* 0x000000000008781c */ /* 0x000fe20003f2f070 */
[----:B------:R-:W-:Y:S02]  /*2530*/  IMAD.IADD R205, R13, 0x1, R204 ;  /* 0x000000010dcd7824 */ /* 0x000fe400078e02cc */
[----:B------:R-:W-:Y:S01]  /*2540*/  IMAD.IADD R195, R11, 0x1, R194 ;  /* 0x000000010bc37824 */ /* 0x000fe200078e02c2 */
[----:B------:R-:W-:-:S04]  /*2550*/  ISETP.NE.AND P0, PT, R14, 0x2, PT ;  /* 0x000000020e00780c */ /* 0x000fc80003f05270 */
[----:B------:R-:W-:Y:S02]  /*2560*/  SEL R3, RZ, 0x1, P0 ;  /* 0x00000001ff037807 */ /* 0x000fe40000000000 */
[----:B------:R-:W-:Y:S02]  /*2570*/  SEL R14, R14, RZ, P0 ;  /* 0x000000ff0e0e7207 */ /* 0x000fe40000000000 */
[----:B------:R-:W-:Y:S01]  /*2580*/  LOP3.LUT R12, R12, R3, RZ, 0x3c, !PT ;  /* 0x000000030c0c7212 */ /* 0x000fe200078e3cff */
[----:B------:R-:W-:Y:S06]  /*2590*/  @P2 BRA `(.L_x_36) ;  /* 0xfffffff000982947 */ /* 0x000fec000383ffff */
[----:B------:R-:W-:Y:S01]  /*25a0*/  UIADD3 UR4, UPT, UPT, UR4, 0xd0, URZ ;  /* 0x000000d004047890 */ /* 0x000fe2000fffe0ff */
[----:B------:R-:W-:-:S03]  /*25b0*/  SHF.L.U32 R3, R15, 0x1f, RZ ;  /* 0x0000001f0f037819 */ /* 0x000fc600000006ff */
[----:B------:R-:W-:-:S09]  /*25c0*/  ULEA UR5, UR13, UR4, 0x3 ;  /* 0x000000040d057291 */ /* 0x000fd2000f8e18ff */
[----:B------:R-:W1:Y:S02]  /*25d0*/  SYNCS.PHASECHK.TRANS64.TRYWAIT P0, [UR5], R3 ;  /* 0x00000003ff0075a7 */ /* 0x000e640008001105 */
[----:B-1----:R-:W-:Y:S05]  /*25e0*/  @!P0 BRA `(.L_x_37) ;  /* 0x0000006000e48947 */ /* 0x002fea0003800000 */
.L_x_134:
[----:B------:R-:W-:-:S04]  /*25f0*/  UIADD3 UR6, UPT, UPT, UR13, 0x1, URZ ;  /* 0x000000010d067890 */ /* 0x000fc8000fffe0ff */
[----:B------:R-:W-:-:S04]  /*2600*/  UISETP.NE.AND UP0, UPT, UR6, 0x1a, UPT ;  /* 0x0000001a0600788c */ /* 0x000fc8000bf05270 */
[----:B------:R-:W-:Y:S02]  /*2610*/  USEL UR7, URZ, 0x1, UP0 ;  /* 0x00000001ff077887 */ /* 0x000fe40008000000 */
[----:B------:R-:W-:-:S04]  /*2620*/  USEL UR6, UR6, URZ, UP0 ;  /* 0x000000ff06067287 */ /* 0x000fc80008000000 */
[----:B------:R-:W-:Y:S01]  /*2630*/  ULEA UR5, UR6, UR4, 0x3 ;  /* 0x0000000406057291 */ /* 0x000fe2000f8e18ff */
[----:B------:R-:W-:-:S04]  /*2640*/  LOP3.LUT R2, R15, UR7, RZ, 0x3c, !PT ;  /* 0x000000070f027c12 */ /* 0x000fc8000f8e3cff */
[----:B-1----:R-:W-:-:S04]  /*2650*/  SHF.L.U32 R3, R2, 0x1f, RZ ;  /* 0x0000001f02037819 */ /* 0x002fc800000006ff */
[----:B------:R-:W1:Y:S02]  /*2660*/  SYNCS.PHASECHK.TRANS64.TRYWAIT P0, [UR5], R3 ;  /* 0x00000003ff0075a7 */ /* 0x000e640008001105 */
[----:B-1----:R-:W-:Y:S05]  /*2670*/  @!P0 BRA `(.L_x_38) ;  /* 0x0000006000d88947 */ /* 0x002fea0003800000 */
.L_x_136:
        /* <DEDUP_REMOVED lines=9> */
.L_x_138:
        /* <DEDUP_REMOVED lines=9> */
.L_x_140:
        /* <DEDUP_REMOVED lines=9> */
.L_x_142:
        /* <DEDUP_REMOVED lines=9> */
.L_x_144:
        /* <DEDUP_REMOVED lines=9> */
.L_x_146:
        /* <DEDUP_REMOVED lines=9> */
.L_x_148:
        /* <DEDUP_REMOVED lines=9> */
.L_x_150:
        /* <DEDUP_REMOVED lines=9> */
.L_x_152:
        /* <DEDUP_REMOVED lines=9> */
.L_x_154:
        /* <DEDUP_REMOVED lines=9> */
.L_x_156:
        /* <DEDUP_REMOVED lines=9> */
.L_x_158:
        /* <DEDUP_REMOVED lines=9> */
.L_x_160:
        /* <DEDUP_REMOVED lines=9> */
.L_x_162:
        /* <DEDUP_REMOVED lines=9> */
.L_x_164:
        /* <DEDUP_REMOVED lines=9> */
.L_x_166:
        /* <DEDUP_REMOVED lines=9> */
.L_x_168:
        /* <DEDUP_REMOVED lines=9> */
.L_x_170:
        /* <DEDUP_REMOVED lines=9> */
.L_x_172:
        /* <DEDUP_REMOVED lines=9> */
.L_x_174:
        /* <DEDUP_REMOVED lines=9> */
.L_x_176:
        /* <DEDUP_REMOVED lines=9> */
.L_x_178:
        /* <DEDUP_REMOVED lines=9> */
.L_x_180:
        /* <DEDUP_REMOVED lines=9> */
.L_x_182:
[----:B------:R-:W-:-:S04]  /*3370*/  UIADD3 UR6, UPT, UPT, UR6, 0x1, URZ ;  /* 0x0000000106067890 */ /* 0x000fc8000fffe0ff */
[----:B------:R-:W-:-:S04]  /*3380*/  UISETP.NE.AND UP0, UPT, UR6, 0x1a, UPT ;  /* 0x0000001a0600788c */ /* 0x000fc8000bf05270 */
[----:B------:R-:W-:Y:S02]  /*3390*/  USEL UR5, URZ, 0x1, UP0 ;  /* 0x00000001ff057887 */ /* 0x000fe40008000000 */
[----:B------:R-:W-:-:S04]  /*33a0*/  USEL UR6, UR6, URZ, UP0 ;  /* 0x000000ff06067287 */ /* 0x000fc80008000000 */
[----:B------:R-:W-:Y:S01]  /*33b0*/  ULEA UR6, UR6, UR4, 0x3 ;  /* 0x0000000406067291 */ /* 0x000fe2000f8e18ff */
[----:B-1----:R-:W-:-:S04]  /*33c0*/  LOP3.LUT R3, R2, UR5, RZ, 0x3c, !PT ;  /* 0x0000000502037c12 */ /* 0x002fc8000f8e3cff */
[----:B------:R-:W-:Y:S01]  /*33d0*/  SHF.L.U32 R3, R3, 0x1f, RZ ;  /* 0x0000001f03037819 */ /* 0x000fe200000006ff */
[----:B----4-:R-:W-:-:S07]  /*33e0*/  IMAD.U32 R0, RZ, RZ, UR6 ;  /* 0x00000006ff007e24 */ /* 0x010fce000f8e00ff */
.L_x_62:
[----:B-1----:R1:W2:Y:S02]  /*33f0*/  SYNCS.PHASECHK.TRANS64.TRYWAIT P0, [R0+URZ], R3 ;  /* 0x00000003000075a7 */ /* 0x0022a400080011ff */
[----:B--2---:R-:W-:Y:S05]  /*3400*/  @!P0 NANOSLEEP.SYNCS 0x989680 ;  /* 0x009896800000895d */ /* 0x004fea0003900000 */
[----:B------:R-:W2:Y:S02]  /*3410*/  @!P0 SYNCS.PHASECHK.TRANS64 P0, [R0+URZ], R3 ;  /* 0x00000003000085a7 */ /* 0x000ea400080010ff */
[----:B--2---:R-:W-:Y:S05]  /*3420*/  @P0 EXIT ;  /* 0x000000000000094d */ /* 0x004fea0003800000 */
[----:B------:R-:W-:Y:S05]  /*3430*/  BRA `(.L_x_62) ;  /* 0xfffffffc00ec7947 */ /* 0x000fea000383ffff */
.L_x_18:
[----:B------:R-:W-:-:S04]  /*3440*/  UISETP.NE.AND UP1, UPT, UR37, URZ, UPT ;  /* 0x000000ff2500728c */ /* 0x000fc8000bf25270 */
[----:B------:R-:W-:-:S09]  /*3450*/  UISETP.NE.OR UP1, UPT, UR8, 0x1, UP1 ;  /* 0x000000010800788c */ /* 0x000fd20008f25670 */
[----:B------:R-:W-:Y:S05]  /*3460*/  BRA.U UP1, `(.L_x_63) ;  /* 0x0000000501487547 */ /* 0x000fea000b800000 */
[----:B------:R-:W-:Y:S01]  /*3470*/  ISETP.NE.AND P2, PT, R2, RZ, PT ;  /* 0x000000ff0200720c */ /* 0x000fe20003f45270 */
[----:B------:R-:W-:Y:S01]  /*3480*/  IMAD.MOV.U32 R12, RZ, RZ, 0x1 ;  /* 0x00000001ff0c7424 */ /* 0x000fe200078e00ff */
[----:B------:R-:W-:Y:S02]  /*3490*/  CS2R R10, SRZ ;  /* 0x00000000000a7805 */ /* 0x000fe4000001ff00 */
[----:B------:R-:W-:Y:S01]  /*34a0*/  CS2R R8, SRZ ;  /* 0x0000000000087805 */ /* 0x000fe2000001ff00 */
[----:B------:R-:W-:Y:S01]  /*34b0*/  UMOV UR4, 0x400 ;  /* 0x0000040000047882 */ /* 0x000fe20000000000 */
[----:B------:R-:W-:Y:S01]  /*34c0*/  UMOV UR6, URZ ;  /* 0x000000ff00067c82 */ /* 0x000fe20008000000 */
[----:B------:R-:W-:-:S12]  /*34d0*/  ULEA UR37, UR37, UR4, 0x18 ;  /* 0x0000000425257291 */ /* 0x000fd8000f8ec0ff */
.L_x_67:
[----:B------:R-:W-:Y:S02]  /*34e0*/  LEA R0, R8, UR37, 0x3 ;  /* 0x0000002508007c11 */ /* 0x000fe4000f8e18ff */
[----:B------:R-:W-:-:S03]  /*34f0*/  SHF.L.U32 R5, R9, 0x1f, RZ ;  /* 0x0000001f09057819 */ /* 0x000fc600000006ff */
[----:B------:R-:W-:Y:S01]  /*3500*/  VIADD R4, R0, 0x240 ;  /* 0x0000024000047836 */ /* 0x000fe20000000000 */
[----:B------:R-:W1:Y:S02]  /*3510*/  SYNCS.PHASECHK.TRANS64.TRYWAIT P0, [R0+URZ+0x230], R5 ;  /* 0x00023005000075a7 */ /* 0x000e6400080011ff */
[----:B-1----:R-:W-:Y:S05]  /*3520*/  @!P0 BRA `(.L_x_64) ;  /* 0x0000005c006c8947 */ /* 0x002fea0003800000 */
.L_x_183:
[----:B------:R-:W-:Y:S01]  /*3530*/  ULEA UR5, UR6, UR37, 0x3 ;  /* 0x0000002506057291 */ /* 0x000fe2000f8e18ff */
[----:B------:R-:W-:Y:S02]  /*3540*/  PRMT R4, RZ, 0x654, R4 ;  /* 0x00000654ff047816 */ /* 0x000fe40000000004 */
[----:B-1----:R-:W-:Y:S01]  /*3550*/  SHF.L.U32 R5, R12, 0x1f, RZ ;  /* 0x0000001f0c057819 */ /* 0x002fe200000006ff */
[----:B------:R-:W-:Y:S01]  /*3560*/  UIADD3 UR4, UPT, UPT, UR5, 0x1d0, URZ ;  /* 0x000001d005047890 */ /* 0x000fe2000fffe0ff */
[----:B------:R1:W-:Y:S05]  /*3570*/  SYNCS.ARRIVE.TRANS64.RED.A1T0 RZ, [R4+URZ], RZ ;  /* 0x000000ff04ff79a7 */ /* 0x0003ea00081004ff */
[----:B------:R-:W-:Y:S01]  /*3580*/  IMAD.U32 R7, RZ, RZ, UR4 ;  /* 0x00000004ff077e24 */ /* 0x000fe2000f8e00ff */
[----:B------:R-:W2:Y:S04]  /*3590*/  SYNCS.PHASECHK.TRANS64.TRYWAIT P0, [UR5+0x1e0], R5 ;  /* 0x0001e005ff0075a7 */ /* 0x000ea80008001105 */
[----:B------:R-:W-:Y:S01]  /*35a0*/  PRMT R6, R2, 0x654, R7 ;  /* 0x0000065402067816 */ /* 0x000fe20000000007 */
[----:B-1----:R-:W-:Y:S01]  /*35b0*/  @!P2 IMAD.MOV.U32 R4, RZ, RZ, 0x10 ;  /* 0x00000010ff04a424 */ /* 0x002fe200078e00ff */
[----:B--2---:R-:W-:Y:S06]  /*35c0*/  @!P0 BRA `(.L_x_65) ;  /* 0x0000005c00588947 */ /* 0x004fec0003800000 */
.L_x_185:
[----:B------:R-:W-:Y:S01]  /*35d0*/  ULEA UR4, UR6, UR37, 0x4 ;  /* 0x0000002506047291 */ /* 0x000fe2000f8e20ff */
[----:B------:R-:W-:Y:S01]  /*35e0*/  SEL R3, R6, R3, !P2 ;  /* 0x0000000306037207 */ /* 0x000fe20005000000 */
[----:B------:R-:W-:Y:S01]  /*35f0*/  UIADD3 UR5, UPT, UPT, UR5, 0x1d0, URZ ;  /* 0x000001d005057890 */ /* 0x000fe2000fffe0ff */
[----:B-1----:R-:W-:Y:S01]  /*3600*/  LEA R0, R11, UR37, 0x3 ;  /* 0x000000250b007c11 */ /* 0x002fe2000f8e18ff */
[----:B------:R-:W-:Y:S01]  /*3610*/  UIADD3 UR4, UPT, UPT, UR4, 0x260, URZ ;  /* 0x0000026004047890 */ /* 0x000fe2000fffe0ff */
[----:B------:R-:W-:Y:S01]  /*3620*/  SHF.L.U32 R5, R10, 0x1f, RZ ;  /* 0x0000001f0a057819 */ /* 0x000fe200000006ff */
[----:B------:R1:W-:Y:S01]  /*3630*/  @!P2 SYNCS.ARRIVE.TRANS64.RED RZ, [R3+URZ], R4 ;  /* 0x0000000403ffa9a7 */ /* 0x0003e200080004ff */
[----:B------:R-:W-:Y:S01]  /*3640*/  UIADD3 UR6, UPT, UPT, UR6, 0x1, URZ ;  /* 0x0000000106067890 */ /* 0x000fe2000fffe0ff */
[----:B------:R-:W-:-:S03]  /*3650*/  VIADD R8, R8, 0x1 ;  /* 0x0000000108087836 */ /* 0x000fc60000000000 */
[----:B------:R-:W-:Y:S02]  /*3660*/  UISETP.NE.AND UP0, UPT, UR6, 0x2, UPT ;  /* 0x000000020600788c */ /* 0x000fe4000bf05270 */
[----:B------:R-:W-:Y:S06]  /*3670*/  UGETNEXTWORKID.BROADCAST [UR4], [UR5] ;  /* 0x00000000040073ca */ /* 0x000fec0008000100 */
[----:B------:R-:W-:Y:S01]  /*3680*/  USEL UR4, URZ, 0x1, UP0 ;  /* 0x00000001ff047887 */ /* 0x000fe20008000000 */
[----:B------:R-:W-:Y:S01]  /*3690*/  ISETP.NE.AND P0, PT, R8, 0x2, PT ;  /* 0x000000020800780c */ /* 0x000fe20003f05270 */
[----:B------:R-:W-:Y:S01]  /*36a0*/  USEL UR6, UR6, URZ, UP0 ;  /* 0x000000ff06067287 */ /* 0x000fe20008000000 */
[----:B------:R-:W2:Y:S03]  /*36b0*/  SYNCS.PHASECHK.TRANS64.TRYWAIT P1, [R0+URZ+0x1d0], R5 ;  /* 0x0001d005000075a7 */ /* 0x000ea600080211ff */
[----:B------:R-:W-:Y:S01]  /*36c0*/  LOP3.LUT R12, R12, UR4, RZ, 0x3c, !PT ;  /* 0x000000040c0c7c12 */ /* 0x000fe2000f8e3cff */
[----:B-12---:R-:W-:Y:S07]  /*36d0*/  @!P1 BRA `(.L_x_66) ;  /* 0x0000005c002c9947 */ /* 0x006fee0003800000 */
.L_x_186:
[C---:B------:R-:W-:Y:S01]  /*36e0*/  LEA R4, R11.reuse, UR37, 0x4 ;  /* 0x000000250b047c11 */ /* 0x040fe2000f8e20ff */
[----:B-1----:R-:W-:Y:S01]  /*36f0*/  VIADD R0, R0, 0x1e0 ;  /* 0x000001e000007836 */ /* 0x002fe20000000000 */
[----:B------:R-:W-:Y:S01]  /*3700*/  SEL R8, R8, RZ, P0 ;  /* 0x000000ff08087207 */ /* 0x000fe20000000000 */
[----:B------:R-:W-:-:S03]  /*3710*/  VIADD R11, R11, 0x1 ;  /* 0x000000010b0b7836 */ /* 0x000fc60000000000 */
[----:B------:R-:W1:Y:S01]  /*3720*/  LDS.128 R4, [R4+0x260] ;  /* 0x0002600004047984 */ /* 0x000e620000000c00 */
[----:B------:R-:W-:Y:S02]  /*3730*/  PRMT R0, RZ, 0x654, R0 ;  /* 0x00000654ff007816 */ /* 0x000fe40000000000 */
[C---:B------:R-:W-:Y:S01]  /*3740*/  ISETP.NE.AND P1, PT, R11.reuse, 0x2, PT ;  /* 0x000000020b00780c */ /* 0x040fe20003f25270 */
[----:B------:R-:W-:Y:S01]  /*3750*/  @!PT LDS RZ, [RZ] ;  /* 0x00000000fffff984 */ /* 0x000fe20000000800 */
[----:B------:R-:W-:Y:S01]  /*3760*/  @!PT LDS RZ, [RZ] ;  /* 0x00000000fffff984 */ /* 0x000fe20000000800 */
[----:B------:R-:W-:Y:S01]  /*3770*/  @!PT LDS RZ, [RZ] ;  /* 0x00000000fffff984 */ /* 0x000fe20000000800 */
[----:B------:R-:W-:Y:S01]  /*3780*/  @!PT LDS RZ, [RZ] ;  /* 0x00000000fffff984 */ /* 0x000fe20000000800 */
[----:B------:R2:W-:Y:S06]  /*3790*/  MEMBAR.ALL.CTA ;  /* 0x0000000000007992 */ /* 0x0005ec0000008000 */
[----:B--2---:R-:W2:Y:S01]  /*37a0*/  FENCE.VIEW.ASYNC.S ;  /* 0x00000000000073c6 */ /* 0x004ea20000000000 */
[----:B------:R-:W-:Y:S01]  /*37b0*/  SEL R11, R11, RZ, P1 ;  /* 0x000000ff0b0b7207 */ /* 0x000fe20000800000 */
[----:B--2---:R2:W-:Y:S01]  /*37c0*/  SYNCS.ARRIVE.TRANS64.RED.A1T0 RZ, [R0+URZ], RZ ;  /* 0x000000ff00ff79a7 */ /* 0x0045e200081004ff */
[----:B-1----:R-:W-:-:S02]  /*37d0*/  LOP3.LUT P3, RZ, R6, 0x1, RZ, 0xc0, !PT ;  /* 0x0000000106ff7812 */ /* 0x002fc4000786c0ff */
[----:B------:R-:W-:-:S04]  /*37e0*/  SEL R5, RZ, 0x1, P1 ;  /* 0x00000001ff057807 */ /* 0x000fc80000800000 */
[----:B------:R-:W-:Y:S02]  /*37f0*/  LOP3.LUT R10, R10, R5, RZ, 0x3c, !PT ;  /* 0x000000050a0a7212 */ /* 0x000fe400078e3cff */
[----:B--2---:R-:W-:-:S04]  /*3800*/  SEL R0, RZ, 0x1, P0 ;  /* 0x00000001ff007807 */ /* 0x004fc80000000000 */
[----:B------:R-:W-:Y:S01]  /*3810*/  LOP3.LUT R9, R9, R0, RZ, 0x3c, !PT ;  /* 0x0000000009097212 */ /* 0x000fe200078e3cff */
[----:B------:R-:W-:Y:S06]  /*3820*/  @P3 BRA `(.L_x_67) ;  /* 0xfffffffc002c3947 */ /* 0x000fec000383ffff */
[----:B------:R-:W-:Y:S01]  /*3830*/  ULEA UR5, UR6, UR37, 0x3 ;  /* 0x0000002506057291 */ /* 0x000fe2000f8e18ff */
[----:B------:R-:W-:-:S08]  /*3840*/  SHF.L.U32 R3, R12, 0x1f, RZ ;  /* 0x0000001f0c037819 */ /* 0x000fd000000006ff */
[----:B------:R-:W1:Y:S02]  /*3850*/  SYNCS.PHASECHK.TRANS64 P0, [UR5+0x1e0], R3 ;  /* 0x0001e003ff0075a7 */ /* 0x000e640008001005 */
[----:B-1----:R-:W-:Y:S05]  /*3860*/  @P0 BRA `(.L_x_68) ;  /* 0x0000000000080947 */ /* 0x002fea0003800000 */
[----:B------:R-:W1:Y:S02]  /*3870*/  SYNCS.PHASECHK.TRANS64.TRYWAIT P0, [UR5+0x1e0], R3 ;  /* 0x0001e003ff0075a7 */ /* 0x000e640008001105 */
[----:B-1----:R-:W-:Y:S05]  /*3880*/  @!P0 BRA `(.L_x_69) ;  /* 0x0000005800d48947 */ /* 0x002fea0003800000 */
.L_x_68:
[----:B------:R-:W-:-:S04]  /*3890*/  UIADD3 UR4, UPT, UPT, UR6, 0x1, URZ ;  /* 0x0000000106047890 */ /* 0x000fc8000fffe0ff */
[----:B------:R-:W-:-:S04]  /*38a0*/  UISETP.NE.AND UP0, UPT, UR4, 0x2, UPT ;  /* 0x000000020400788c */ /* 0x000fc8000bf05270 */
[----:B------:R-:W-:Y:S02]  /*38b0*/  USEL UR7, URZ, 0x1, UP0 ;  /* 0x00000001ff077887 */ /* 0x000fe40008000000 */
[----:B------:R-:W-:-:S04]  /*38c0*/  USEL UR4, UR4, URZ, UP0 ;  /* 0x000000ff04047287 */ /* 0x000fc80008000000 */
[----:B------:R-:W-:Y:S01]  /*38d0*/  ULEA UR4, UR4, UR37, 0x3 ;  /* 0x0000002504047291 */ /* 0x000fe2000f8e18ff */
[----:B-1----:R-:W-:-:S04]  /*38e0*/  LOP3.LUT R3, R12, UR7, RZ, 0x3c, !PT ;  /* 0x000000070c037c12 */ /* 0x002fc8000f8e3cff */
[----:B------:R-:W-:-:S04]  /*38f0*/  SHF.L.U32 R0, R3, 0x1f, RZ ;  /* 0x0000001f03007819 */ /* 0x000fc800000006ff */
[----:B------:R-:W1:Y:S02]  /*3900*/  SYNCS.PHASECHK.TRANS64 P0, [UR4+0x1e0], R0 ;  /* 0x0001e000ff0075a7 */ /* 0x000e640008001004 */
[----:B-1----:R-:W-:Y:S05]  /*3910*/  @P0 EXIT ;  /* 0x000000000000094d */ /* 0x002fea0003800000 */
[----:B------:R-:W-:Y:S02]  /*3920*/  SHF.L.U32 R3, R3, 0x1f, RZ ;  /* 0x0000001f03037819 */ /* 0x000fe400000006ff */
[----:B------:R-:W-:-:S07]  /*3930*/  MOV R0, UR4 ;  /* 0x0000000400007c02 */ /* 0x000fce0008000f00 */
.L_x_70:
[----:B-1----:R1:W2:Y:S02]  /*3940*/  SYNCS.PHASECHK.TRANS64.TRYWAIT P0, [R0+URZ+0x1e0], R3 ;  /* 0x0001e003000075a7 */ /* 0x0022a400080011ff */
[----:B--2---:R-:W-:Y:S05]  /*3950*/  @!P0 NANOSLEEP.SYNCS 0x989680 ;  /* 0x009896800000895d */ /* 0x004fea0003900000 */
[----:B------:R-:W2:Y:S02]  /*3960*/  @!P0 SYNCS.PHASECHK.TRANS64 P0, [R0+URZ+0x1e0], R3 ;  /* 0x0001e003000085a7 */ /* 0x000ea400080010ff */
[----:B--2---:R-:W-:Y:S05]  /*3970*/  @P0 EXIT ;  /* 0x000000000000094d */ /* 0x004fea0003800000 */
[----:B------:R-:W-:Y:S05]  /*3980*/  BRA `(.L_x_70) ;  /* 0xfffffffc00ec7947 */ /* 0x000fea000383ffff */
.L_x_63:
[----:B------:R-:W-:-:S09]  /*3990*/  UISETP.NE.AND UP1, UPT, UR8, URZ, UPT ;  /* 0x000000ff0800728c */ /* 0x000fd2000bf25270 */
[----:B------:R-:W-:Y:S05]  /*39a0*/  BRA.U UP1, `(.L_x_71) ;  /* 0x0000000d01747547 */ /* 0x000fea000b800000 */
[----:B------:R-:W-:Y:S01]  /*39b0*/  UMOV UR4, 0x40 ;  /* 0x0000004000047882 */ /* 0x000fe20000000000 */
[----:B------:R-:W-:Y:S01]  /*39c0*/  NOP ;  /* 0x0000000000007918 */ /* 0x000fe20000000000 */
[----:B------:R-:W-:Y:S01]  /*39d0*/  ULEA UR4, UR37, UR4, 0x18 ;  /* 0x0000000425047291 */ /* 0x000fe2000f8ec0ff */
[----:B------:R-:W-:Y:S02]  /*39e0*/  UMOV UR5, 0x400 ;  /* 0x0000040000057882 */ /* 0x000fe40000000000 */
[----:B------:R-:W-:-:S06]  /*39f0*/  ULEA UR37, UR37, UR5, 0x18 ;  /* 0x0000000525257291 */ /* 0x000fcc000f8ec0ff */
[----:B------:R-:W1:Y:S02]  /*3a00*/  LDS.U8 R0, [UR4+0x1c] ;  /* 0x00001c04ff007984 */ /* 0x000e640008000000 */
[----:B-1----:R-:W-:-:S13]  /*3a10*/  ISETP.NE.AND P0, PT, R0, RZ, PT ;  /* 0x000000ff0000720c */ /* 0x002fda0003f05270 */
[----:B------:R-:W-:Y:S05]  /*3a20*/  @P0 BRA `(.L_x_72) ;  /* 0x0000000000580947 */ /* 0x000fea0003800000 */
[----:B------:R-:W-:-:S13]  /*3a30*/  ELECT P0, URZ, PT ;  /* 0x0000000000ff782f */ /* 0x000fda0003800000 */
[----:B------:R-:W-:Y:S05]  /*3a40*/  @!P0 BRA `(.L_x_73) ;  /* 0x0000000000608947 */ /* 0x000fea0003800000 */
[----:B------:R-:W-:Y:S01]  /*3a50*/  UMOV UR5, 0x10 ;  /* 0x0000001000057882 */ /* 0x000fe20000000000 */
[----:B------:R-:W-:Y:S01]  /*3a60*/  HFMA2 R0, -RZ, RZ, 0, 5.9604644775390625e-08 ;  /* 0x00000001ff007431 */ /* 0x000fe200000001ff */
[----:B------:R-:W-:-:S03]  /*3a70*/  MOV R2, 0xffff ;  /* 0x0000ffff00027802 */ /* 0x000fc60000000f00 */
[----:B------:R-:W-:Y:S04]  /*3a80*/  DEPBAR.LE SB1, 0x36 ;  /* 0x00009d800000791a */ /* 0x000fe80000000000 */
[----:B------:R-:W1:Y:S02]  /*3a90*/  UTCATOMSWS.FIND_AND_SET.ALIGN UP0, UR5, UR5 ;  /* 0x00000005000575e3 */ /* 0x000e640008000800 */
[----:B-1----:R-:W-:Y:S01]  /*3aa0*/  MOV R3, UR5 ;  /* 0x0000000500037c02 */ /* 0x002fe20008000f00 */
[----:B------:R-:W-:Y:S06]  /*3ab0*/  BRA.U UP0, `(.L_x_74) ;  /* 0x0000000100187547 */ /* 0x000fec000b800000 */
.L_x_75:
[----:B------:R-:W-:Y:S05]  /*3ac0*/  NANOSLEEP 0x64 ;  /* 0x000000640000795d */ /* 0x000fea0003800000 */
[----:B------:R-:W-:-:S05]  /*3ad0*/  UMOV UR5, 0x10 ;  /* 0x0000001000057882 */ /* 0x000fca0000000000 */
[----:B------:R-:W-:Y:S04]  /*3ae0*/  DEPBAR.LE SB1, 0x36 ;  /* 0x00009d800000791a */ /* 0x000fe80000000000 */
[----:B------:R-:W1:Y:S02]  /*3af0*/  UTCATOMSWS.FIND_AND_SET.ALIGN UP0, UR5, UR5 ;  /* 0x00000005000575e3 */ /* 0x000e640008000800 */
[----:B-1----:R-:W-:Y:S01]  /*3b00*/  MOV R3, UR5 ;  /* 0x0000000500037c02 */ /* 0x002fe20008000f00 */
[----:B------:R-:W-:Y:S05]  /*3b10*/  BRA.U !UP0, `(.L_x_75) ;  /* 0xfffffffd08e87547 */ /* 0x000fea000b83ffff */
.L_x_74:
[-C--:B------:R-:W-:Y:S02]  /*3b20*/  SHF.L.U32 R2, R2, R3.reuse, RZ ;  /* 0x0000000302027219 */ /* 0x080fe400000006ff */
[----:B------:R-:W-:Y:S01]  /*3b30*/  SHF.L.U32 R0, R0, R3, RZ ;  /* 0x0000000300007219 */ /* 0x000fe200000006ff */
[----:B------:R-:W-:Y:S02]  /*3b40*/  IMAD.SHL.U32 R3, R3, 0x20, RZ ;  /* 0x0000002003037824 */ /* 0x000fe400078e00ff */
[----:B------:R1:W-:Y:S04]  /*3b50*/  ATOMS.OR RZ, [UR4+0x14], R2 ;  /* 0x00001402ffff798c */ /* 0x0003e8000b000004 */
[----:B------:R1:W-:Y:S04]  /*3b60*/  ATOMS.OR RZ, [UR4+0x18], R0 ;  /* 0x00001800ffff798c */ /* 0x0003e8000b000004 */
[----:B------:R1:W-:Y:S01]  /*3b70*/  STS [UR37+0x280], R3 ;  /* 0x00028003ff007988 */ /* 0x0003e20008000825 */
[----:B------:R-:W-:Y:S05]  /*3b80*/  BRA `(.L_x_73) ;  /* 0x0000000000107947 */ /* 0x000fea0003800000 */
.L_x_72:
[----:B------:R-:W-:Y:S02]  /*3b90*/  MOV R0, 0xffffffff ;  /* 0xffffffff00007802 */ /* 0x000fe40000000f00 */
[----:B------:R-:W-:-:S03]  /*3ba0*/  MOV R2, 0x3bd0 ;  /* 0x00003bd000027802 */ /* 0x000fc60000000f00 */
[----:B------:R1:W-:Y:S04]  /*3bb0*/  STS [UR37+0x280], R0 ;  /* 0x00028000ff007988 */ /* 0x0003e80008000825 */
[----:B-1-3-5:R-:W-:Y:S05]  /*3bc0*/  CALL.REL.NOINC `($__internal_1_$__cuda_sm10x_tcgen05_guardrail_trap_phase_invalid_during_alloc) ;  /* 0x0000005c00647944 */ /* 0x02afea0003c00000 */
.L_x_73:
[----:B------:R-:W-:Y:S05]  /*3bd0*/  WARPSYNC.ALL ;  /* 0x0000000000007948 */ /* 0x000fea0003800000 */
[----:B------:R-:W2:Y:S01]  /*3be0*/  S2UR UR9, SR_CgaCtaId ;  /* 0x00000000000979c3 */ /* 0x000ea20000008800 */
[----:B------:R-:W-:Y:S01]  /*3bf0*/  UMOV UR4, 0x400 ;  /* 0x0000040000047882 */ /* 0x000fe20000000000 */
[----:B------:R-:W-:-:S06]  /*3c00*/  NOP ;  /* 0x0000000000007918 */ /* 0x000fcc0000000000 */
[----:B------:R-:W-:Y:S06]  /*3c10*/  BAR.ARV 0x6, 0xa0 ;  /* 0x0182800000007b1d */ /* 0x000fec0000002000 */
[----:B------:R-:W4:Y:S01]  /*3c20*/  LDCU UR5, c[0x0][0x38c] ;  /* 0x00007180ff0577ac */ /* 0x000f220008000800 */
[----:B------:R-:W-:Y:S01]  /*3c30*/  IMAD.MOV.U32 R11, RZ, RZ, 0x1 ;  /* 0x00000001ff0b7424 */ /* 0x000fe200078e00ff */
[----:B------:R-:W-:Y:S01]  /*3c40*/  CS2R R8, SRZ ;  /* 0x0000000000087805 */ /* 0x000fe2000001ff00 */
[----:B------:R-:W-:Y:S01]  /*3c50*/  IMAD.MOV.U32 R10, RZ, RZ, RZ ;  /* 0x000000ffff0a7224 */ /* 0x000fe200078e00ff */
[----:B------:R-:W-:Y:S01]  /*3c60*/  UMOV UR11, URZ ;  /* 0x000000ff000b7c82 */ /* 0x000fe20008000000 */
[----:B------:R-:W-:Y:S01]  /*3c70*/  UMOV UR18, URZ ;  /* 0x000000ff00127c82 */ /* 0x000fe20008000000 */
[----:B------:R-:W-:Y:S01]  /*3c80*/  UMOV UR20, 0x0 ;  /* 0x0000000000147882 */ /* 0x000fe20000000000 */
[----:B------:R-:W-:Y:S01]  /*3c90*/  UMOV UR21, 0x4280010 ;  /* 0x0428001000157882 */ /* 0x000fe20000000000 */
[----:B--2---:R-:W-:Y:S01]  /*3ca0*/  ULEA UR9, UR9, UR4, 0x18 ;  /* 0x0000000409097291 */ /* 0x004fe2000f8ec0ff */
[----:B------:R-:W2:Y:S03]  /*3cb0*/  LDCU UR4, c[0x0][0x38c] ;  /* 0x00007180ff0477ac */ /* 0x000ea60008000800 */
[----:B------:R-:W-:-:S02]  /*3cc0*/  UIADD3 UR10, UPT, UPT, UR9, 0xa600, URZ ;  /* 0x0000a600090a7890 */ /* 0x000fc4000fffe0ff */
[----:B----4-:R-:W-:-:S03]  /*3cd0*/  UISETP.GE.AND UP3, UPT, UR5, 0x1, UPT ;  /* 0x000000010500788c */ /* 0x010fc6000bf66270 */
[----:B-1----:R-:W1:Y:S01]  /*3ce0*/  LDS R0, [UR9+0x280] ;  /* 0x00028009ff007984 */ /* 0x002e620008000800 */
[----:B------:R-:W-:-:S04]  /*3cf0*/  USHF.R.U32.HI UR10, URZ, 0x4, UR10 ;  /* 0x00000004ff0a7899 */ /* 0x000fc8000801160a */
[----:B------:R-:W-:-:S04]  /*3d00*/  ULOP3.LUT UR10, UR10, 0x3fff, URZ, 0xc0, !UPT ;  /* 0x00003fff0a0a7892 */ /* 0x000fc8000f8ec0ff */
[----:B------:R-:W-:Y:S02]  /*3d10*/  ULOP3.LUT UR10, UR10, 0x10000, URZ, 0xfc, !UPT ;  /* 0x000100000a0a7892 */ /* 0x000fe4000f8efcff */
[----:B--2---:R-:W-:-:S04]  /*3d20*/  UIADD3 UR4, UPT, UPT, UR4, 0xf, URZ ;  /* 0x0000000f04047890 */ /* 0x004fc8000fffe0ff */
[----:B------:R-:W-:-:S04]  /*3d30*/  USHF.R.S32.HI UR8, URZ, 0x1f, UR4 ;  /* 0x0000001fff087899 */ /* 0x000fc80008011404 */
[----:B------:R-:W-:Y:S02]  /*3d40*/  ULEA.HI UR8, UR8, UR4, URZ, 0x4 ;  /* 0x0000000408087291 */ /* 0x000fe4000f8f20ff */
[----:B------:R-:W-:Y:S02]  /*3d50*/  UIADD3 UR4, UPT, UPT, UR9, 0x17600, URZ ;  /* 0x0001760009047890 */ /* 0x000fe4000fffe0ff */
[----:B------:R-:W-:Y:S02]  /*3d60*/  USHF.R.S32.HI UR8, URZ, 0x4, UR8 ;  /* 0x00000004ff087899 */ /* 0x000fe40008011408 */
[----:B------:R-:W-:Y:S02]  /*3d70*/  USHF.R.U32.HI UR4, URZ, 0x4, UR4 ;  /* 0x00000004ff047899 */ /* 0x000fe40008011604 */
[----:B------:R-:W-:Y:S02]  /*3d80*/  UISETP.LT.AND UP0, UPT, UR8, 0x1, UPT ;  /* 0x000000010800788c */ /* 0x000fe4000bf01270 */
[----:B------:R-:W-:-:S02]  /*3d90*/  ULOP3.LUT UR4, UR4, 0x3fff, URZ, 0xc0, !UPT ;  /* 0x00003fff04047892 */ /* 0x000fc4000f8ec0ff */
[----:B------:R-:W-:Y:S02]  /*3da0*/  USEL UR15, UR8, 0x1, !UP0 ;  /* 0x00000001080f7887 */ /* 0x000fe4000c000000 */
[----:B------:R-:W-:Y:S02]  /*3db0*/  ULOP3.LUT UR4, UR4, 0x10000, URZ, 0xfc, !UPT ;  /* 0x0001000004047892 */ /* 0x000fe4000f8efcff */
[----:B------:R-:W-:Y:S01]  /*3dc0*/  UIADD3 UR15, UPT, UPT, -UR15, URZ, URZ ;  /* 0x000000ff0f0f7290 */ /* 0x000fe2000fffe1ff */
[----:B-1----:R-:W-:-:S15]  /*3dd0*/  R2UR UR12, R0 ;  /* 0x00000000000c72ca */ /* 0x002fde00000e0000 */
.L_x_82:
[----:B------:R-:W-:Y:S02]  /*3de0*/  LEA R0, R10, UR9, 0x3 ;  /* 0x000000090a007c11 */ /* 0x000fe4000f8e18ff */
[----:B------:R-:W-:Y:S02]  /*3df0*/  SHF.L.U32 R5, R9, 0x1f, RZ ;  /* 0x0000001f09057819 */ /* 0x000fe400000006ff */
[----:B------:R-:W-:Y:S01]  /*3e00*/  PLOP3.LUT P0, PT, PT, PT, UP3, 0x80, 0x8 ;  /* 0x000000000008781c */ /* 0x000fe20003f0f038 */
[----:B------:R-:W-:Y:S01]  /*3e10*/  VIADD R3, R0, 0x1e0 ;  /* 0x000001e000037836 */ /* 0x000fe20000000000 */
[----:B-1----:R-:W1:Y:S02]  /*3e20*/  SYNCS.PHASECHK.TRANS64.TRYWAIT P1, [R0+URZ+0x1d0], R5 ;  /* 0x0001d005000075a7 */ /* 0x002e6400080211ff */
[----:B-1--4-:R-:W-:Y:S09]  /*3e30*/  @!P1 BRA `(.L_x_76) ;  /* 0x0000005400809947 */ /* 0x012ff20003800000 */
.L_x_188:
[----:B------:R-:W-:Y:S01]  /*3e40*/  LEA R4, R10, UR9, 0x4 ;  /* 0x000000090a047c11 */ /* 0x000fe2000f8e20ff */
[----:B------:R-:W-:Y:S01]  /*3e50*/  @UP3 ULEA UR5, UR18, UR9, 0x3 ;  /* 0x0000000912053291 */ /* 0x000fe2000f8e18ff */
[----:B------:R-:W-:Y:S01]  /*3e60*/  PLOP3.LUT P2, PT, PT, PT, PT, 0x80, 0x8 ;  /* 0x000000000008781c */ /* 0x000fe20003f4f070 */
[----:B------:R-:W-:Y:S01]  /*3e70*/  ULEA UR14, UR11, UR9, 0x3 ;  /* 0x000000090b0e7291 */ /* 0x000fe2000f8e18ff */
[----:B------:R-:W-:Y:S02]  /*3e80*/  PRMT R3, RZ, 0x654, R3 ;  /* 0x00000654ff037816 */ /* 0x000fe40000000003 */
[----:B-1----:R-:W1:Y:S01]  /*3e90*/  LDS.128 R4, [R4+0x260] ;  /* 0x0002600004047984 */ /* 0x002e620000000c00 */
[----:B------:R-:W-:Y:S02]  /*3ea0*/  @P0 SHF.L.U32 R2, R8, 0x1f, RZ ;  /* 0x0000001f08020819 */ /* 0x000fe400000006ff */
[----:B------:R-:W-:Y:S01]  /*3eb0*/  SHF.L.U32 R0, R11, 0x1f, RZ ;  /* 0x0000001f0b007819 */ /* 0x000fe200000006ff */
[----:B------:R-:W-:Y:S01]  /*3ec0*/  @!PT LDS RZ, [RZ] ;  /* 0x00000000fffff984 */ /* 0x000fe20000000800 */
[----:B------:R-:W-:Y:S01]  /*3ed0*/  @!PT LDS RZ, [RZ] ;  /* 0x00000000fffff984 */ /* 0x000fe20000000800 */
[----:B------:R-:W-:Y:S01]  /*3ee0*/  @!PT LDS RZ, [RZ] ;  /* 0x00000000fffff984 */ /* 0x000fe20000000800 */
[----:B------:R-:W-:Y:S01]  /*3ef0*/  @!PT LDS RZ, [RZ] ;  /* 0x00000000fffff984 */ /* 0x000fe20000000800 */
[----:B------:R2:W-:Y:S06]  /*3f00*/  MEMBAR.ALL.CTA ;  /* 0x0000000000007992 */ /* 0x0005ec0000008000 */
[----:B--2---:R-:W2:Y:S02]  /*3f10*/  FENCE.VIEW.ASYNC.S ;  /* 0x00000000000073c6 */ /* 0x004ea40000000000 */
[----:B--2---:R2:W-:Y:S01]  /*3f20*/  SYNCS.ARRIVE.TRANS64.RED.A1T0 RZ, [R3+URZ], RZ ;  /* 0x000000ff03ff79a7 */ /* 0x0045e200081004ff */
[----:B------:R2:W4:Y:S01]  /*3f30*/  @P0 SYNCS.PHASECHK.TRANS64.TRYWAIT P2, [UR5], R2 ;  /* 0x00000002ff0005a7 */ /* 0x0005220008041105 */
[----:B-1----:R-:W-:Y:S01]  /*3f40*/  LOP3.LUT P1, RZ, R6, 0x1, RZ, 0xc0, !PT ;  /* 0x0000000106ff7812 */ /* 0x002fe2000782c0ff */
[----:B------:R-:W1:Y:S02]  /*3f50*/  SYNCS.PHASECHK.TRANS64.TRYWAIT P0, [UR14+0x210], R0 ;  /* 0x00021000ff0075a7 */ /* 0x000e64000800110e */
[----:B-12-4-:R-:W-:Y:S10]  /*3f60*/  @!P0 BRA `(.L_x_77) ;  /* 0x0000005400488947 */ /* 0x016ff40003800000 */
.L_x_190:
[----:B------:R-:W-:Y:S01]  /*3f70*/  IADD3 R10, PT, PT, R10, 0x1, RZ ;  /* 0x000000010a0a7810 */ /* 0x000fe20007ffe0ff */
[----:B------:R-:W-:Y:S06]  /*3f80*/  BRA.U !UP3, `(.L_x_78) ;  /* 0x000000010b9c7547 */ /* 0x000fec000b800000 */
[----:B------:R-:W-:Y:S02]  /*3f90*/  ULEA.HI UR13, UR11, UR11, URZ, 0x1 ;  /* 0x0000000b0b0d7291 */ /* 0x000fe4000f8f08ff */
[----:B------:R-:W-:Y:S02]  /*3fa0*/  UPLOP3.LUT UP4, UPT, UPT, UPT, UPT, 0x40, 0x4 ;  /* 0x000000000004789c */ /* 0x000fe40003f8e870 */
[----:B------:R-:W-:Y:S02]  /*3fb0*/  USHF.R.U32.HI UR5, URZ, 0x1, UR13 ;  /* 0x00000001ff057899 */ /* 0x000fe4000801160d */
[----:B------:R-:W-:Y:S02]  /*3fc0*/  ULOP3.LUT UR13, UR13, 0xffe, URZ, 0xc0, !UPT ;  /* 0x00000ffe0d0d7892 */ /* 0x000fe4000f8ec0ff */
[----:B------:R-:W-:Y:S02]  /*3fd0*/  UIMAD UR5, UR5, 0xa0, UR12 ;  /* 0x000000a0050578a4 */ /* 0x000fe4000f8e020c */
[----:B------:R-:W-:Y:S01]  /*3fe0*/  UIADD3 UR13, UPT, UPT, -UR13, UR11, URZ ;  /* 0x0000000b0d0d7290 */ /* 0x000fe2000fffe1ff */
[----:B------:R-:W-:Y:S01]  /*3ff0*/  UMOV UR17, UR15 ;  /* 0x0000000f00117c82 */ /* 0x000fe20008000000 */
[----:B------:R-:W-:-:S02]  /*4000*/  UMOV UR16, UR8 ;  /* 0x0000000800107c82 */ /* 0x000fc40008000000 */
[----:B------:R-:W-:-:S03]  /*4010*/  ULEA UR13, UR13, UR5, 0x14 ;  /* 0x000000050d0d7291 */ /* 0x000fc6000f8ea0ff */
[----:B------:R-:W-:-:S09]  /*4020*/  UMOV UR5, UR18 ;  /* 0x0000001200057c82 */ /* 0x000fd20008000000 */
.L_x_81:
[----:B------:R-:W-:Y:S02]  /*4030*/  UIADD3 UR17, UPT, UPT, UR17, 0x1, URZ ;  /* 0x0000000111117890 */ /* 0x000fe4000fffe0ff */
[----:B--2---:R-:W-:Y:S02]  /*4040*/  ULEA UR7, UR5, UR9, 0x3 ;  /* 0x0000000905077291 */ /* 0x004fe4000f8e18ff */
[----:B------:R-:W-:Y:S01]  /*4050*/  UISETP.NE.AND UP0, UPT, UR17, URZ, UPT ;  /* 0x000000ff1100728c */ /* 0x000fe2000bf05270 */
[----:B----4-:R-:W-:Y:S10]  /*4060*/  @P2 BRA `(.L_x_79) ;  /* 0x00000000000c2947 */ /* 0x010ff40003800000 */
[----:B-1----:R-:W-:Y:S04]  /*4070*/  SHF.L.U32 R3, R8, 0x1f, RZ ;  /* 0x0000001f08037819 */ /* 0x002fe800000006ff */
[----:B------:R-:W1:Y:S02]  /*4080*/  SYNCS.PHASECHK.TRANS64.TRYWAIT P0, [UR7], R3 ;  /* 0x00000003ff0075a7 */ /* 0x000e640008001107 */
[----:B-1----:R-:W-:Y:S05]  /*4090*/  @!P0 BRA `(.L_x_80) ;  /* 0x0000005400148947 */ /* 0x002fea0003800000 */
.L_x_79:
[----:B------:R-:W-:Y:S01]  /*40a0*/  UISETP.NE.AND UP1, UPT, UR16, 0x1, UPT ;  /* 0x000000011000788c */ /* 0x000fe2000bf25270 */
[----:B------:R-:W-:Y:S01]  /*40b0*/  PLOP3.LUT P2, PT, PT, PT, PT, 0x80, 0x8 ;  /* 0x000000000008781c */ /* 0x000fe20003f4f070 */
[----:B------:R-:W-:Y:S02]  /*40c0*/  UIADD3 UR18, UPT, UPT, UR5, 0x1, URZ ;  /* 0x0000000105127890 */ /* 0x000fe4000fffe0ff */
[----:B------:R-:W-:Y:S02]  /*40d0*/  UIMAD UR6, UR5, 0x140, UR4 ;  /* 0x00000140050678a4 */ /* 0x000fe4000f8e0204 */
[----:B------:R-:W-:Y:S01]  /*40e0*/  UISETP.NE.AND UP2, UPT, UR18, 0x1a, UPT ;  /* 0x0000001a1200788c */ /* 0x000fe2000bf45270 */
[----:B------:R-:W-:Y:S01]  /*40f0*/  PLOP3.LUT P0, PT, PT, PT, UP1, 0x80, 0x8 ;  /* 0x000000000008781c */ /* 0x000fe20003f0f018 */
[----:B------:R-:W-:Y:S02]  /*4100*/  UIADD3 UR16, UPT, UPT, UR16, -0x1, URZ ;  /* 0xffffffff10107890 */ /* 0x000fe4000fffe0ff */
[----:B------:R-:W-:Y:S02]  /*4110*/  USEL UR22, URZ, 0x1, UP2 ;  /* 0x00000001ff167887 */ /* 0x000fe40009000000 */
[----:B------:R-:W-:Y:S01]  /*4120*/  USEL UR18, UR18, URZ, UP2 ;  /* 0x000000ff12127287 */ /* 0x000fe20009000000 */
[----:B------:R-:W-:Y:S03]  /*4130*/  UMOV UR23, 0xc0004010 ;  /* 0xc000401000177882 */ /* 0x000fe60000000000 */
[----:B------:R-:W-:Y:S01]  /*4140*/  @UP1 ULEA UR19, UR18, UR9, 0x3 ;  /* 0x0000000912131291 */ /* 0x000fe2000f8e18ff */
[----:B------:R-:W-:Y:S01]  /*4150*/  LOP3.LUT R8, R8, UR22, RZ, 0x3c, !PT ;  /* 0x0000001608087c12 */ /* 0x000fe2000f8e3cff */
[----:B------:R-:W-:Y:S03]  /*4160*/  ULEA UR22, UR5, UR10, 0x7 ;  /* 0x0000000a05167291 */ /* 0x000fe6000f8e38ff */
[----:B-1----:R-:W-:Y:S01]  /*4170*/  @P0 SHF.L.U32 R0, R8, 0x1f, RZ ;  /* 0x0000001f08000819 */ /* 0x002fe200000006ff */
[----:B------:R-:W-:Y:S03]  /*4180*/  UMOV UR5, UR18 ;  /* 0x0000001200057c82 */ /* 0x000fe60008000000 */
[----:B------:R2:W4:Y:S01]  /*4190*/  @P0 SYNCS.PHASECHK.TRANS64.TRYWAIT P2, [UR19], R0 ;  /* 0x00000000ff0005a7 */ /* 0x0005220008041113 */
[----:B------:R-:W-:Y:S03]  /*41a0*/  UIADD3 UR19, UPT, UPT, UR7, 0xd0, URZ ;  /* 0x000000d007137890 */ /* 0x000fe6000fffe0ff */
[----:B------:R-:W-:Y:S02]  /*41b0*/  UMOV UR7, 0xc0004010 ;  /* 0xc000401000077882 */ /* 0x000fe40000000000 */
[----:B------:R2:W-:Y:S01]  /*41c0*/  UTCHMMA gdesc[UR22], gdesc[UR6], tmem[UR13], tmem[UR20], idesc[UR21], UP4 ;  /* 0x00ff1406160075ea */ /* 0x0005e2000a00000d */
[----:B------:R-:W-:Y:S03]  /*41d0*/  UPLOP3.LUT UP4, UPT, UPT, UPT, UPT, 0x80, 0x8 ;  /* 0x000000000008789c */ /* 0x000fe60003f8f070 */
[----:B------:R2:W-:Y:S01]  /*41e0*/  UTCBAR [UR19], URZ ;  /* 0x000000ff130073e9 */ /* 0x0005e200080000ff */
[----:B------:R-:W-:Y:S07]  /*41f0*/  BRA.U UP0, `(.L_x_81) ;  /* 0xfffffffd008c7547 */ /* 0x000fee000b83ffff */
.L_x_78:
[----:B------:R-:W-:Y:S01]  /*4200*/  UIADD3 UR11, UPT, UPT, UR11, 0x1, URZ ;  /* 0x000000010b0b7890 */ /* 0x000fe2000fffe0ff */
[C---:B------:R-:W-:Y:S01]  /*4210*/  ISETP.NE.AND P0, PT, R10.reuse, 0x2, PT ;  /* 0x000000020a00780c */ /* 0x040fe20003f05270 */
[----:B------:R-:W-:Y:S02]  /*4220*/  UIADD3 UR14, UPT, UPT, UR14, 0x1f0, URZ ;  /* 0x000001f00e0e7890 */ /* 0x000fe4000fffe0ff */
[----:B------:R-:W-:Y:S01]  /*4230*/  UISETP.NE.AND UP0, UPT, UR11, 0x4, UPT ;  /* 0x000000040b00788c */ /* 0x000fe2000bf05270 */
[----:B-12---:R-:W-:Y:S02]  /*4240*/  SEL R0, RZ, 0x1, P0 ;  /* 0x00000001ff007807 */ /* 0x006fe40000000000 */
[----:B------:R-:W-:Y:S01]  /*4250*/  SEL R10, R10, RZ, P0 ;  /* 0x000000ff0a0a7207 */ /* 0x000fe20000000000 */
[----:B------:R-:W-:Y:S01]  /*4260*/  USEL UR5, URZ, 0x1, UP0 ;  /* 0x00000001ff057887 */ /* 0x000fe20008000000 */
[----:B------:R-:W-:Y:S01]  /*4270*/  LOP3.LUT R9, R9, R0, RZ, 0x3c, !PT ;  /* 0x0000000009097212 */ /* 0x000fe200078e3cff */
[----:B------:R-:W-:Y:S01]  /*4280*/  USEL UR11, UR11, URZ, UP0 ;  /* 0x000000ff0b0b7287 */ /* 0x000fe20008000000 */
[----:B------:R1:W-:Y:S03]  /*4290*/  UTCBAR [UR14], URZ ;  /* 0x000000ff0e0073e9 */ /* 0x0003e600080000ff */
[----:B------:R-:W-:Y:S01]  /*42a0*/  LOP3.LUT R11, R11, UR5, RZ, 0x3c, !PT ;  /* 0x000000050b0b7c12 */ /* 0x000fe2000f8e3cff */
[----:B------:R-:W-:Y:S07]  /*42b0*/  @P1 BRA `(.L_x_82) ;  /* 0xfffffff800c81947 */ /* 0x000fee000383ffff */
[----:B------:R-:W2:Y:S01]  /*42c0*/  S2UR UR4, SR_CgaCtaId ;  /* 0x00000000000479c3 */ /* 0x000ea20000008800 */
[----:B------:R-:W-:Y:S01]  /*42d0*/  ELECT P0, URZ, PT ;  /* 0x0000000000ff782f */ /* 0x000fe20003800000 */
[----:B------:R-:W-:Y:S01]  /*42e0*/  IMAD.MOV.U32 R0, RZ, RZ, 0x1 ;  /* 0x00000001ff007424 */ /* 0x000fe200078e00ff */
[----:B------:R-:W-:Y:S01]  /*42f0*/  UIADD3 UR9, UPT, UPT, UR9, 0x210, URZ ;  /* 0x0000021009097890 */ /* 0x000fe2000fffe0ff */
[----:B------:R-:W-:Y:S01]  /*4300*/  SHF.L.U32 R3, R11, 0x1f, RZ ;  /* 0x0000001f0b037819 */ /* 0x000fe200000006ff */
[----:B------:R-:W-:-:S03]  /*4310*/  UMOV UR5, 0x40 ;  /* 0x0000004000057882 */ /* 0x000fc60000000000 */
[----:B------:R-:W-:Y:S01]  /*4320*/  UVIRTCOUNT.DEALLOC.SMPOOL 0x80 ;  /* 0x000000800000784c */ /* 0x000fe20000000000 */
[----:B--2---:R-:W-:Y:S02]  /*4330*/  ULEA UR4, UR4, UR5, 0x18 ;  /* 0x0000000504047291 */ /* 0x004fe4000f8ec0ff */
[----:B------:R-:W-:-:S07]  /*4340*/  ULEA UR5, UR11, UR9, 0x3 ;  /* 0x000000090b057291 */ /* 0x000fce000f8e18ff */
[----:B------:R2:W-:Y:S02]  /*4350*/  @P0 STS.U8 [UR4+0x1c], R0 ;  /* 0x00001c00ff000988 */ /* 0x0005e40008000004 */
[----:B------:R-:W3:Y:S02]  /*4360*/  SYNCS.PHASECHK.TRANS64.TRYWAIT P0, [UR5], R3 ;  /* 0x00000003ff0075a7 */ /* 0x000ee40008001105 */
[----:B--23--:R-:W-:Y:S05]  /*4370*/  @!P0 BRA `(.L_x_83) ;  /* 0x0000005000748947 */ /* 0x00cfea0003800000 */
.L_x_193:
[----:B------:R-:W-:-:S04]  /*4380*/  UIADD3 UR6, UPT, UPT, UR11, 0x1, URZ ;  /* 0x000000010b067890 */ /* 0x000fc8000fffe0ff */
[----:B------:R-:W-:-:S04]  /*4390*/  UISETP.NE.AND UP0, UPT, UR6, 0x4, UPT ;  /* 0x000000040600788c */ /* 0x000fc8000bf05270 */
[----:B------:R-:W-:Y:S02]  /*43a0*/  USEL UR7, URZ, 0x1, UP0 ;  /* 0x00000001ff077887 */ /* 0x000fe40008000000 */
[----:B------:R-:W-:-:S04]  /*43b0*/  USEL UR6, UR6, URZ, UP0 ;  /* 0x000000ff06067287 */ /* 0x000fc80008000000 */
[----:B------:R-:W-:Y:S01]  /*43c0*/  ULEA UR5, UR6, UR9, 0x3 ;  /* 0x0000000906057291 */ /* 0x000fe2000f8e18ff */
[----:B------:R-:W-:-:S04]  /*43d0*/  LOP3.LUT R2, R11, UR7, RZ, 0x3c, !PT ;  /* 0x000000070b027c12 */ /* 0x000fc8000f8e3cff */
[----:B--2---:R-:W-:-:S04]  /*43e0*/  SHF.L.U32 R3, R2, 0x1f, RZ ;  /* 0x0000001f02037819 */ /* 0x004fc800000006ff */
[----:B------:R-:W2:Y:S02]  /*43f0*/  SYNCS.PHASECHK.TRANS64.TRYWAIT P0, [UR5], R3 ;  /* 0x00000003ff0075a7 */ /* 0x000ea40008001105 */
[----:B--2---:R-:W-:Y:S05]  /*4400*/  @!P0 BRA `(.L_x_84) ;  /* 0x0000005000688947 */ /* 0x004fea0003800000 */
.L_x_195:
        /* <DEDUP_REMOVED lines=9> */
.L_x_197:
[----:B------:R-:W-:-:S04]  /*44a0*/  UIADD3 UR6, UPT, UPT, UR6, 0x1, URZ ;  /* 0x0000000106067890 */ /* 0x000fc8000fffe0ff */
[----:B------:R-:W-:-:S04]  /*44b0*/  UISETP.NE.AND UP0, UPT, UR6, 0x4, UPT ;  /* 0x000000040600788c */ /* 0x000fc8000bf05270 */
[----:B------:R-:W-:Y:S02]  /*44c0*/  USEL UR5, URZ, 0x1, UP0 ;  /* 0x00000001ff057887 */ /* 0x000fe40008000000 */
[----:B------:R-:W-:-:S04]  /*44d0*/  USEL UR6, UR6, URZ, UP0 ;  /* 0x000000ff06067287 */ /* 0x000fc80008000000 */
[----:B------:R-:W-:Y:S01]  /*44e0*/  ULEA UR6, UR6, UR9, 0x3 ;  /* 0x0000000906067291 */ /* 0x000fe2000f8e18ff */
[----:B--2---:R-:W-:-:S04]  /*44f0*/  LOP3.LUT R3, R2, UR5, RZ, 0x3c, !PT ;  /* 0x0000000502037c12 */ /* 0x004fc8000f8e3cff */
[----:B------:R-:W-:-:S04]  /*4500*/  SHF.L.U32 R3, R3, 0x1f, RZ ;  /* 0x0000001f03037819 */ /* 0x000fc800000006ff */
[----:B------:R-:W2:Y:S02]  /*4510*/  SYNCS.PHASECHK.TRANS64.TRYWAIT P0, [UR6], R3 ;  /* 0x00000003ff0075a7 */ /* 0x000ea40008001106 */
[----:B--2---:R-:W-:Y:S05]  /*4520*/  @!P0 BRA `(.L_x_86) ;  /* 0x0000005000508947 */ /* 0x004fea0003800000 */
.L_x_199:
[----:B------:R-:W-:Y:S01]  /*4530*/  NOP ;  /* 0x0000000000007918 */ /* 0x000fe20000000000 */
[----:B--2---:R-:W2:Y:S01]  /*4540*/  LDS R0, [UR4+0x14] ;  /* 0x00001404ff007984 */ /* 0x004ea20008000800 */
[----:B------:R-:W-:Y:S01]  /*4550*/  ULOP3.LUT UR6, UR12, 0xffff, URZ, 0xc0, !UPT ;  /* 0x0000ffff0c067892 */ /* 0x000fe2000f8ec0ff */
[----:B------:R-:W-:Y:S01]  /*4560*/  UMOV UR8, 0xffff ;  /* 0x0000ffff00087882 */ /* 0x000fe20000000000 */
[----:B------:R-:W-:Y:S02]  /*4570*/  UMOV UR5, 0x1 ;  /* 0x0000000100057882 */ /* 0x000fe40000000000 */
[----:B------:R-:W-:-:S04]  /*4580*/  USHF.R.U32.HI UR6, URZ, 0x5, UR6 ;  /* 0x00000005ff067899 */ /* 0x000fc80008011606 */
[----:B------:R-:W-:Y:S02]  /*4590*/  USHF.L.U32 UR8, UR8, UR6, URZ ;  /* 0x0000000608087299 */ /* 0x000fe400080006ff */
[----:B------:R-:W-:-:S04]  /*45a0*/  USHF.L.U32 UR5, UR5, UR6, URZ ;  /* 0x0000000605057299 */ /* 0x000fc800080006ff */
[----:B--2---:R-:W-:-:S04]  /*45b0*/  LOP3.LUT R0, R0, UR8, RZ, 0xc0, !PT ;  /* 0x0000000800007c12 */ /* 0x004fc8000f8ec0ff */
[----:B------:R-:W-:-:S13]  /*45c0*/  ISETP.NE.AND P0, PT, R0, UR8, PT ;  /* 0x0000000800007c0c */ /* 0x000fda000bf05270 */
[----:B------:R-:W-:Y:S05]  /*45d0*/  @P0 BRA `(.L_x_87) ;  /* 0x0000000000580947 */ /* 0x000fea0003800000 */
[----:B------:R-:W2:Y:S02]  /*45e0*/  LDS R0, [UR4+0x18] ;  /* 0x00001804ff007984 */ /* 0x000ea40008000800 */
[----:B--2---:R-:W-:-:S04]  /*45f0*/  LOP3.LUT R0, R0, UR5, RZ, 0xc0, !PT ;  /* 0x0000000500007c12 */ /* 0x004fc8000f8ec0ff */
[----:B------:R-:W-:-:S13]  /*4600*/  ISETP.NE.AND P0, PT, R0, UR5, PT ;  /* 0x0000000500007c0c */ /* 0x000fda000bf05270 */
[----:B------:R-:W-:Y:S05]  /*4610*/  @P0 BRA `(.L_x_88) ;  /* 0x00000000003c0947 */ /* 0x000fea0003800000 */
[----:B------:R-:W2:Y:S01]  /*4620*/  S2R R2, SR_LANEID ;  /* 0x0000000000027919 */ /* 0x000ea20000000000 */
[----:B------:R-:W-:Y:S01]  /*4630*/  ULOP3.LUT UR8, URZ, UR8, URZ, 0x33, !UPT ;  /* 0x00000008ff087292 */ /* 0x000fe2000f8e33ff */
[----:B------:R-:W-:Y:S01]  /*4640*/  LOP3.LUT R4, RZ, UR5, RZ, 0x33, !PT ;  /* 0x00000005ff047c12 */ /* 0x000fe2000f8e33ff */
[----:B------:R-:W-:Y:S02]  /*4650*/  VOTEU.ANY UR7, UPT, PT ;  /* 0x0000000000077886 */ /* 0x000fe400038e0100 */
[----:B------:R-:W-:Y:S01]  /*4660*/  UFLO.U32 UR7, UR7 ;  /* 0x00000007000772bd */ /* 0x000fe200080e0000 */
[----:B------:R-:W3:Y:S01]  /*4670*/  REDUX UR5, R4 ;  /* 0x00000000040573c4 */ /* 0x000ee20000000000 */
[----:B------:R-:W-:-:S06]  /*4680*/  IMAD.U32 R0, RZ, RZ, UR8 ;  /* 0x00000008ff007e24 */ /* 0x000fcc000f8e00ff */
[----:B------:R1:W-:Y:S01]  /*4690*/  UTCATOMSWS.AND URZ, UR8 ;  /* 0x0000000800ff79e3 */ /* 0x0003e20008000000 */
[----:B------:R-:W4:Y:S01]  /*46a0*/  REDUX UR6, R0 ;  /* 0x00000000000673c4 */ /* 0x000f220000000000 */
[----:B--2---:R-:W-:Y:S01]  /*46b0*/  ISETP.EQ.U32.AND P0, PT, R2, UR7, PT ;  /* 0x0000000702007c0c */ /* 0x004fe2000bf02070 */
[----:B---3--:R-:W-:Y:S01]  /*46c0*/  IMAD.U32 R2, RZ, RZ, UR5 ;  /* 0x00000005ff027e24 */ /* 0x008fe2000f8e00ff */
[----:B----4-:R-:W-:-:S11]  /*46d0*/  MOV R3, UR6 ;  /* 0x0000000600037c02 */ /* 0x010fd60008000f00 */
[----:B------:R1:W-:Y:S04]  /*46e0*/  @P0 ATOMS.AND RZ, [UR4+0x14], R3 ;  /* 0x00001403ffff098c */ /* 0x0003e8000a800004 */
[----:B------:R1:W-:Y:S01]  /*46f0*/  @P0 ATOMS.AND RZ, [UR4+0x18], R2 ;  /* 0x00001802ffff098c */ /* 0x0003e2000a800004 */
[----:B------:R-:W-:Y:S05]  /*4700*/  BRA `(.L_x_89) ;  /* 0x0000000000147947 */ /* 0x000fea0003800000 */
.L_x_88:
[----:B------:R-:W-:Y:S02]  /*4710*/  MOV R2, 0x4730 ;  /* 0x0000473000027802 */ /* 0x000fe40000000f00 */
[----:B-1--45:R-:W-:Y:S05]  /*4720*/  CALL.REL.NOINC `($__internal_0_$__cuda_sm10x_tcgen05_guardrail_trap_col_being_dealloced_not_returned_by_alloc) ;  /* 0x0000005000807944 */ /* 0x032fea0003c00000 */
[----:B------:R-:W-:Y:S05]  /*4730*/  BRA `(.L_x_89) ;  /* 0x0000000000087947 */ /* 0x000fea0003800000 */
.L_x_87:
[----:B------:R-:W-:Y:S02]  /*4740*/  MOV R2, 0x4760 ;  /* 0x0000476000027802 */ /* 0x000fe40000000f00 */
[----:B-1--45:R-:W-:Y:S05]  /*4750*/  CALL.REL.NOINC `($__internal_2_$__cuda_sm10x_tcgen05_guardrail_trap_unallocated_columns_being_dealloced) ;  /* 0x00000050008c7944 */ /* 0x032fea0003c00000 */
.L_x_89:
[----:B------:R-:W-:Y:S01]  /*4760*/  NOP ;  /* 0x0000000000007918 */ /* 0x000fe20000000000 */
[----:B-1----:R-:W-:Y:S05]  /*4770*/  EXIT ;  /* 0x000000000000794d */ /* 0x002fea0003800000 */
.L_x_71:
[----:B------:R-:W-:-:S09]  /*4780*/  UISETP.NE.OR UP2, UPT, UR8, 0x3, !UP2 ;  /* 0x000000030800788c */ /* 0x000fd2000d745670 */
[----:B------:R-:W-:Y:S05]  /*4790*/  BRA.U UP2, `(.L_x_90) ;  /* 0x0000000d02787547 */ /* 0x000fea000b800000 */
[----:B------:R-:W1:Y:S01]  /*47a0*/  LDC R0, c[0x0][0xb30] ;  /* 0x0002cc00ff007b82 */ /* 0x000e620000000800 */
[----:B------:R-:W2:Y:S01]  /*47b0*/  LDCU.64 UR4, c[0x0][0x888] ;  /* 0x00011100ff0477ac */ /* 0x000ea20008000a00 */
[----:B------:R-:W-:Y:S02]  /*47c0*/  HFMA2 R27, -RZ, RZ, 0, 0 ;  /* 0x00000000ff1b7431 */ /* 0x000fe400000001ff */
[----:B------:R-:W-:Y:S01]  /*47d0*/  IMAD.MOV.U32 R29, RZ, RZ, 0x1 ;  /* 0x00000001ff1d7424 */ /* 0x000fe200078e00ff */
[----:B------:R-:W-:Y:S01]  /*47e0*/  MOV R25, 0x5000 ;  /* 0x0000500000197802 */ /* 0x000fe20000000f00 */
[----:B------:R-:W4:Y:S01]  /*47f0*/  LDCU.64 UR14, c[0x0][0x890] ;  /* 0x00011200ff0e77ac */ /* 0x000f220008000a00 */
[----:B------:R-:W-:Y:S01]  /*4800*/  IMAD.MOV.U32 R28, RZ, RZ, RZ ;  /* 0x000000ffff1c7224 */ /* 0x000fe200078e00ff */
[----:B------:R-:W3:Y:S01]  /*4810*/  LDC R19, c[0x0][0x370] ;  /* 0x0000dc00ff137b82 */ /* 0x000ee20000000800 */
[----:B------:R-:W-:Y:S01]  /*4820*/  UPLOP3.LUT UP1, UPT, UPT, UPT, UPT, 0x40, 0x4 ;  /* 0x000000000004789c */ /* 0x000fe20003f2e870 */
[----:B------:R-:W-:-:S06]  /*4830*/  UMOV UR6, URZ ;  /* 0x000000ff00067c82 */ /* 0x000fcc0008000000 */
[----:B------:R-:W3:Y:S01]  /*4840*/  LDC R2, c[0x0][0xb0c] ;  /* 0x0002c300ff027b82 */ /* 0x000ee20000000800 */
[----:B--2---:R-:W-:-:S03]  /*4850*/  UISETP.NE.U32.AND UP5, UPT, UR4, URZ, UPT ;  /* 0x000000ff0400728c */ /* 0x004fc6000bfa5070 */
[----:B------:R-:W-:Y:S01]  /*4860*/  UMOV UR4, 0x400 ;  /* 0x0000040000047882 */ /* 0x000fe20000000000 */
[----:B----4-:R-:W-:-:S03]  /*4870*/  UISETP.NE.U32.AND UP6, UPT, UR14, URZ, UPT ;  /* 0x000000ff0e00728c */ /* 0x010fc6000bfc5070 */
[----:B------:R-:W2:Y:S01]  /*4880*/  LDC R18, c[0x0][0xb20] ;  /* 0x0002c800ff127b82 */ /* 0x000ea20000000800 */
[----:B-1----:R-:W-:Y:S01]  /*4890*/  ISETP.NE.AND P1, PT, R0, 0x1, PT ;  /* 0x000000010000780c */ /* 0x002fe20003f25270 */
[----:B------:R-:W-:Y:S02]  /*48a0*/  UISETP.NE.AND.EX UP5, UPT, UR5, URZ, UPT, UP5 ;  /* 0x000000ff0500728c */ /* 0x000fe4000bfa5350 */
[----:B------:R-:W-:Y:S02]  /*48b0*/  ULEA UR4, UR37, UR4, 0x18 ;  /* 0x0000000425047291 */ /* 0x000fe4000f8ec0ff */
[----:B------:R-:W-:Y:S02]  /*48c0*/  UISETP.NE.AND.EX UP6, UPT, UR15, URZ, UPT, UP6 ;  /* 0x000000ff0f00728c */ /* 0x000fe4000bfc5360 */
[----:B------:R-:W1:Y:S08]  /*48d0*/  LDC.64 R30, c[0x0][0x348] ;  /* 0x0000d200ff1e7b82 */ /* 0x000e700000000a00 */
[----:B------:R-:W4:Y:S08]  /*48e0*/  LDC.64 R16, c[0x0][0xb10] ;  /* 0x0002c400ff107b82 */ /* 0x000f300000000a00 */
[----:B------:R-:W1:Y:S08]  /*48f0*/  LDC.64 R6, c[0x0][0xb18] ;  /* 0x0002c600ff067b82 */ /* 0x000e700000000a00 */
[----:B------:R-:W1:Y:S08]  /*4900*/  LDC.64 R4, c[0x0][0xb28] ;  /* 0x0002ca00ff047b82 */ /* 0x000e700000000a00 */
[----:B--23--:R-:W1:Y:S02]  /*4910*/  LDC R24, c[0x0][0x374] ;  /* 0x0000dd00ff187b82 */ /* 0x00ce640000000800 */
.L_x_98:
[C---:B------:R-:W-:Y:S02]  /*4920*/  LEA R0, R28.reuse, UR4, 0x3 ;  /* 0x000000041c007c11 */ /* 0x040fe4000f8e18ff */
[----:B------:R-:W-:Y:S02]  /*4930*/  SHF.L.U32 R3, R27, 0x1f, RZ ;  /* 0x0000001f1b037819 */ /* 0x000fe400000006ff */
[----:B------:R-:W-:Y:S02]  /*4940*/  LEA R20, R28, UR4, 0x4 ;  /* 0x000000041c147c11 */ /* 0x000fe4000f8e20ff */
[----:B------:R-:W2:Y:S02]  /*4950*/  SYNCS.PHASECHK.TRANS64.TRYWAIT P0, [R0+URZ+0x1d0], R3 ;  /* 0x0001d003000075a7 */ /* 0x000ea400080011ff */
[----:B--2---:R-:W-:Y:S05]  /*4960*/  @!P0 BRA `(.L_x_91) ;  /* 0x0000004c00588947 */ /* 0x004fea0003800000 */
.L_x_200:
[----:B------:R-:W-:Y:S01]  /*4970*/  ISETP.GE.AND P0, PT, R92, 0x1, PT ;  /* 0x000000015c00780c */ /* 0x000fe20003f06270 */
[----:B------:R-:W3:Y:S01]  /*4980*/  LDS.128 R20, [R20+0x260] ;  /* 0x0002600014147984 */ /* 0x000ee20000000c00 */
[----:B------:R-:W-:Y:S01]  /*4990*/  ISETP.NE.U32.AND P3, PT, RZ, UR14, PT ;  /* 0x0000000eff007c0c */ /* 0x000fe2000bf65070 */
[----:B--2---:R-:W-:Y:S03]  /*49a0*/  VIADD R0, R0, 0x1e0 ;  /* 0x000001e000007836 */ /* 0x004fe60000000000 */
[----:B------:R-:W-:Y:S01]  /*49b0*/  ISETP.NE.AND.EX P3, PT, RZ, UR15, PT, P3 ;  /* 0x0000000fff007c0c */ /* 0x000fe2000bf65330 */
[----:B------:R-:W-:Y:S01]  /*49c0*/  @!PT LDS RZ, [RZ] ;  /* 0x00000000fffff984 */ /* 0x000fe20000000800 */
[----:B------:R-:W-:Y:S01]  /*49d0*/  @!PT LDS RZ, [RZ] ;  /* 0x00000000fffff984 */ /* 0x000fe20000000800 */
[----:B------:R-:W-:Y:S01]  /*49e0*/  @!PT LDS RZ, [RZ] ;  /* 0x00000000fffff984 */ /* 0x000fe20000000800 */
[----:B------:R-:W-:Y:S01]  /*49f0*/  @!PT LDS RZ, [RZ] ;  /* 0x00000000fffff984 */ /* 0x000fe20000000800 */
[----:B------:R2:W-:Y:S06]  /*4a00*/  MEMBAR.ALL.CTA ;  /* 0x0000000000007992 */ /* 0x0005ec0000008000 */
[----:B--2---:R-:W2:Y:S01]  /*4a10*/  FENCE.VIEW.ASYNC.S ;  /* 0x00000000000073c6 */ /* 0x004ea20000000000 */
[----:B------:R-:W-:Y:S04]  /*4a20*/  PRMT R0, RZ, 0x654, R0 ;  /* 0x00000654ff007816 */ /* 0x000fe80000000000 */
[----:B--2---:R2:W-:Y:S01]  /*4a30*/  SYNCS.ARRIVE.TRANS64.RED.A1T0 RZ, [R0+URZ], RZ ;  /* 0x000000ff00ff79a7 */ /* 0x0045e200081004ff */
[----:B---3--:R-:W-:Y:S11]  /*4a40*/  LOP3.LUT P4, RZ, R22, 0x1, RZ, 0xc0, !PT ;  /* 0x0000000116ff7812 */ /* 0x008ff6000788c0ff */
[----:B------:R-:W-:Y:S02]  /*4a50*/  @!UPT UIADD3 URZ, UPT, UPT, URZ, URZ, URZ ;  /* 0x000000fffffff290 */ /* 0x000fe4000fffe0ff */
[----:B------:R-:W-:Y:S02]  /*4a60*/  @P4 MOV R13, R20 ;  /* 0x00000014000d4202 */ /* 0x000fe40000000f00 */
[----:B------:R-:W-:Y:S01]  /*4a70*/  @P4 LOP3.LUT R8, R21, 0xffff, RZ, 0xc0, !PT ;  /* 0x0000ffff15084812 */ /* 0x000fe200078ec0ff */
[----:B--2---:R-:W-:Y:S06]  /*4a80*/  @!P0 BRA `(.L_x_92) ;  /* 0x0000000000a48947 */ /* 0x004fec0003800000 */
[----:B-1----:R-:W-:Y:S01]  /*4a90*/  IMAD.HI.U32 R33, R24, R7, RZ ;  /* 0x0000000718217227 */ /* 0x002fe200078e00ff */
[----:B------:R-:W-:Y:S02]  /*4aa0*/  ISETP.NE.AND P0, PT, R6, 0x1, PT ;  /* 0x000000010600780c */ /* 0x000fe40003f05270 */
[----:B------:R-:W-:Y:S01]  /*4ab0*/  ISETP.NE.AND P2, PT, R92, 0x1, PT ;  /* 0x000000015c00780c */ /* 0x000fe20003f45270 */
[----:B----4-:R-:W-:Y:S01]  /*4ac0*/  IMAD.HI.U32 R32, R19, R16, RZ ;  /* 0x0000001013207227 */ /* 0x010fe200078e00ff */
[----:B------:R-:W-:Y:S02]  /*4ad0*/  SHF.R.U32.HI R33, RZ, R18, R33 ;  /* 0x00000012ff217219 */ /* 0x000fe40000011621 */
[----:B------:R-:W-:Y:S01]  /*4ae0*/  ISETP.NE.AND P5, PT, R2, 0x1, PT ;  /* 0x000000010200780c */ /* 0x000fe20003fa5270 */
[----:B------:R-:W-:Y:S01]  /*4af0*/  IMAD.HI.U32 R34, R13, R16, RZ ;  /* 0x000000100d227227 */ /* 0x000fe200078e00ff */
[----:B------:R-:W-:Y:S02]  /*4b00*/  SHF.R.U32.HI R32, RZ, R17, R32 ;  /* 0x00000011ff207219 */ /* 0x000fe40000011620 */
[----:B------:R-:W-:Y:S01]  /*4b10*/  SEL R3, R24, R33, !P0 ;  /* 0x0000002118037207 */ /* 0x000fe20004000000 */
[C---:B------:R-:W-:Y:S01]  /*4b20*/  IMAD.HI.U32 R33, R8.reuse, R7, RZ ;  /* 0x0000000708217227 */ /* 0x040fe200078e00ff */
[----:B------:R-:W-:Y:S02]  /*4b30*/  SEL R11, R19, R32, !P5 ;  /* 0x00000020130b7207 */ /* 0x000fe40006800000 */
[----:B------:R-:W-:Y:S01]  /*4b40*/  SHF.R.U32.HI R34, RZ, R17, R34 ;  /* 0x00000011ff227219 */ /* 0x000fe20000011622 */
[----:B------:R-:W-:Y:S01]  /*4b50*/  IMAD.HI.U32 R36, R3, R4, RZ ;  /* 0x0000000403247227 */ /* 0x000fe200078e00ff */
[----:B------:R-:W-:Y:S03]  /*4b60*/  SHF.R.U32.HI R33, RZ, R18, R33 ;  /* 0x00000012ff217219 */ /* 0x000fe60000011621 */
[----:B------:R-:W-:Y:S01]  /*4b70*/  IMAD.HI.U32 R32, R11, R4, RZ ;  /* 0x000000040b207227 */ /* 0x000fe200078e00ff */
[----:B------:R-:W-:Y:S02]  /*4b80*/  @P2 SHF.R.U32.HI R3, RZ, R5, R36 ;  /* 0x00000005ff032219 */ /* 0x000fe40000011624 */
[----:B------:R-:W-:Y:S02]  /*4b90*/  SEL R9, R8, R33, !P0 ;  /* 0x0000002108097207 */ /* 0x000fe40004000000 */
[----:B------:R-:W-:Y:S01]  /*4ba0*/  @P2 SHF.R.U32.HI R11, RZ, R5, R32 ;  /* 0x00000005ff0b2219 */ /* 0x000fe20000011620 */
[C---:B------:R-:W-:Y:S01]  /*4bb0*/  IMAD R10, R92.reuse, R3, RZ ;  /* 0x000000035c0a7224 */ /* 0x040fe200078e02ff */
[----:B------:R-:W-:Y:S01]  /*4bc0*/  SEL R3, R13, R34, !P5 ;  /* 0x000000220d037207 */ /* 0x000fe20006800000 */
[C---:B------:R-:W-:Y:S03]  /*4bd0*/  IMAD.HI.U32 R14, R9.reuse, R4, RZ ;  /* 0x00000004090e7227 */ /* 0x040fe600078e00ff */
[----:B------:R-:W-:Y:S01]  /*4be0*/  ISETP.GE.AND P0, PT, R9, R10, PT ;  /* 0x0000000a0900720c */ /* 0x000fe20003f06270 */
[C---:B------:R-:W-:Y:S01]  /*4bf0*/  IMAD R12, R92.reuse, R11, RZ ;  /* 0x0000000b5c0c7224 */ /* 0x040fe200078e02ff */
[-C--:B------:R-:W-:Y:S04]  /*4c00*/  SHF.R.U32.HI R14, RZ, R5.reuse, R14 ;  /* 0x00000005ff0e7219 */ /* 0x080fe8000001160e */
[----:B------:R-:W-:Y:S02]  /*4c10*/  ISETP.GE.OR P0, PT, R3, R12, P0 ;  /* 0x0000000c0300720c */ /* 0x000fe40000706670 */
[----:B------:R-:W-:Y:S05]  /*4c20*/  SEL R15, R9, R14, !P2 ;  /* 0x0000000e090f7207 */ /* 0x000fea0005000000 */
[----:B------:R-:W-:Y:S04]  /*4c30*/  IMAD.MOV R14, RZ, RZ, -R15 ;  /* 0x000000ffff0e7224 */ /* 0x000fe800078e0a0f */
[----:B------:R-:W-:Y:S02]  /*4c40*/  IMAD R14, R92, R14, R9 ;  /* 0x0000000e5c0e7224 */ /* 0x000fe400078e0209 */
[C---:B------:R-:W-:Y:S05]  /*4c50*/  @!P0 IMAD.HI.U32 R10, R3.reuse, R4, RZ ;  /* 0x00000004030a8227 */ /* 0x040fea00078e00ff */
[----:B------:R-:W-:Y:S04]  /*4c60*/  @!P0 SHF.R.U32.HI R10, RZ, R5, R10 ;  /* 0x00000005ff0a8219 */ /* 0x000fe8000001160a */
[----:B------:R-:W-:Y:S01]  /*4c70*/  @!P0 SEL R0, R3, R10, !P2 ;  /* 0x0000000a03008207 */ /* 0x000fe20005000000 */
[----:B------:R-:W-:Y:S03]  /*4c80*/  IMAD.MOV R10, RZ, RZ, -R3 ;  /* 0x000000ffff0a7224 */ /* 0x000fe600078e0a03 */
[----:B------:R-:W-:Y:S01]  /*4c90*/  @!P0 IADD3 R15, PT, PT, R15, -R0, RZ ;  /* 0x800000000f0f8210 */ /* 0x000fe20007ffe0ff */
[----:B------:R-:W-:Y:S01]  /*4ca0*/  @!P0 IMAD R0, R11, R14, R0 ;  /* 0x0000000e0b008224 */ /* 0x000fe200078e0200 */
[----:B------:R-:W-:Y:S01]  /*4cb0*/  IADD3 R11, PT, PT, -R9, RZ, RZ ;  /* 0x000000ff090b7210 */ /* 0x000fe20007ffe1ff */
[----:B------:R-:W-:Y:S02]  /*4cc0*/  IMAD R13, R2, R10, R13 ;  /* 0x0000000a020d7224 */ /* 0x000fe400078e020d */
[----:B------:R-:W-:Y:S02]  /*4cd0*/  @!P0 IMAD R9, R15, R92, R3 ;  /* 0x0000005c0f098224 */ /* 0x000fe400078e0203 */
[----:B------:R-:W-:Y:S02]  /*4ce0*/  @!P0 IMAD.MOV.U32 R3, RZ, RZ, R0 ;  /* 0x000000ffff038224 */ /* 0x000fe400078e0000 */
[----:B------:R-:W-:Y:S02]  /*4cf0*/  IMAD R8, R6, R11, R8 ;  /* 0x0000000b06087224 */ /* 0x000fe400078e0208 */
[----:B------:R-:W-:Y:S02]  /*4d00*/  IMAD R13, R3, R2, R13 ;  /* 0x00000002030d7224 */ /* 0x000fe400078e020d */
[----:B------:R-:W-:Y:S02]  /*4d10*/  IMAD R8, R9, R6, R8 ;  /* 0x0000000609087224 */ /* 0x000fe400078e0208 */
.L_x_92:
[----:B------:R-:W-:Y:S05]  /*4d20*/  BRA.U UP1, `(.L_x_93) ;  /* 0x0000000101107547 */ /* 0x000fea000b800000 */
[----:B------:R-:W-:Y:S04]  /*4d30*/  MOV R0, UR7 ;  /* 0x0000000700007c02 */ /* 0x000fe80008000f00 */
[----:B------:R-:W-:Y:S04]  /*4d40*/  SHF.L.U32 R3, R0, 0x1f, RZ ;  /* 0x0000001f00037819 */ /* 0x000fe800000006ff */
[----:B------:R-:W2:Y:S02]  /*4d50*/  SYNCS.PHASECHK.TRANS64.TRYWAIT P0, [UR4+0x1c8], R3 ;  /* 0x0001c803ff0075a7 */ /* 0x000ea40008001104 */
[----:B--2---:R-:W-:Y:S05]  /*4d60*/  @!P0 BRA `(.L_x_94) ;  /* 0x00000048006c8947 */ /* 0x004fea0003800000 */
.L_x_93:
[----:B------:R-:W-:Y:S05]  /*4d70*/  BRA.U !UP6, `(.L_x_95) ;  /* 0x000000010e347547 */ /* 0x000fea000b800000 */
[----:B------:R-:W-:Y:S01]  /*4d80*/  UPLOP3.LUT UP0, UPT, UPT, UPT, UP5, 0x80, 0x8 ;  /* 0x000000000008789c */ /* 0x000fe20003f0f050 */
[----:B--2---:R-:W-:Y:S02]  /*4d90*/  HFMA2 R0, -RZ, RZ, 0, 5.9604644775390625e-08 ;  /* 0x00000001ff007431 */ /* 0x004fe400000001ff */
[----:B------:R-:W-:Y:S03]  /*4da0*/  IMAD.MOV.U32 R206, RZ, RZ, 0x1 ;  /* 0x00000001ffce7424 */ /* 0x000fe600078e00ff */
[----:B------:R-:W-:Y:S05]  /*4db0*/  PLOP3.LUT P0, PT, PT, PT, UP0, 0x80, 0x8 ;  /* 0x000000000008781c */ /* 0x000fea0003f0f008 */
[----:B------:R-:W2:Y:S01]  /*4dc0*/  @UP0 LDCU.64 UR8, c[0x0][0x888] ;  /* 0x00011100ff0807ac */ /* 0x000ea20008000a00 */
[----:B------:R-:W-:Y:S07]  /*4dd0*/  @UP0 UIMAD UR5, UR36, UR14, URZ ;  /* 0x0000000e240502a4 */ /* 0x000fee000f8e02ff */
[----:B------:R-:W-:Y:S01]  /*4de0*/  @!P0 PRMT R206, R0, 0x7610, R206 ;  /* 0x0000761000ce8816 */ /* 0x000fe200000000ce */
[----:B--2---:R-:W-:Y:S03]  /*4df0*/  @UP0 UIMAD.WIDE UR8, UR5, 0x4, UR8 ;  /* 0x00000004050808a5 */ /* 0x004fe6000f8e0208 */
[----:B------:R-:W2:Y:S03]  /*4e00*/  @!UP0 LDCU UR5, c[0x0][0x880] ;  /* 0x00011000ff0587ac */ /* 0x000ea60008000800 */
[----:B------:R-:W-:Y:S01]  /*4e10*/  IMAD.U32 R10, RZ, RZ, UR8 ;  /* 0x00000008ff0a7e24 */ /* 0x000fe2000f8e00ff */
[----:B------:R-:W-:Y:S05]  /*4e20*/  MOV R11, UR9 ;  /* 0x00000009000b7c02 */ /* 0x000fea0008000f00 */
[----:B-----5:R3:W5:Y:S02]  /*4e30*/  @P0 LDG.E R101, desc[UR46][R10.64] ;  /* 0x0000002e0a650981 */ /* 0x020764000c1e1900 */
[----:B--23--:R-:W-:Y:S07]  /*4e40*/  @!P0 IMAD.U32 R101, RZ, RZ, UR5 ;  /* 0x00000005ff658e24 */ /* 0x00cfee000f8e00ff */
.L_x_95:
[----:B-----5:R-:W-:Y:S01]  /*4e50*/  @!P3 FSETP.EQ.AND P2, PT, R101, RZ, PT ;  /* 0x000000ff6500b20b */ /* 0x020fe20003f42000 */
[----:B------:R-:W-:Y:S01]  /*4e60*/  @!UPT UIADD3 URZ, UPT, UPT, URZ, URZ, URZ ;  /* 0x000000fffffff290 */ /* 0x000fe2000fffe0ff */
[----:B------:R-:W-:Y:S11]  /*4e70*/  @!P3 BRA `(.L_x_96) ;  /* 0x000000000014b947 */ /* 0x000ff60003800000 */
[----:B------:R-:W-:Y:S02]  /*4e80*/  LOP3.LUT P0, RZ, R206, 0xff, RZ, 0xc0, !PT ;  /* 0x000000ffceff7812 */ /* 0x000fe4000780c0ff */
[----:B------:R-:W-:Y:S04]  /*4e90*/  PLOP3.LUT P2, PT, PT, PT, UP0, 0x80, 0x8 ;  /* 0x000000000008781c */ /* 0x000fe80003f4f008 */
[----:B------:R-:W-:Y:S07]  /*4ea0*/  PLOP3.LUT P2, PT, P2, PT, PT, 0x8, 0x80 ;  /* 0x000000000080781c */ /* 0x000fee000174e170 */
[----:B------:R-:W-:Y:S11]  /*4eb0*/  @P0 FSETP.EQ.AND P2, PT, R101, RZ, PT ;  /* 0x000000ff6500020b */ /* 0x000ff60003f42000 */
[----:B------:R-:W-:Y:S02]  /*4ec0*/  @!UPT UIADD3 URZ, UPT, UPT, URZ, URZ, URZ ;  /* 0x000000fffffff290 */ /* 0x000fe4000fffe0ff */
.L_x_96:
[----:B------:R-:W3:Y:S01]  /*4ed0*/  LDC.64 R14, c[0x0][0xb10] ;  /* 0x0002c400ff0e7b82 */ /* 0x000ee20000000a00 */
[----:B------:R-:W-:Y:S01]  /*4ee0*/  ULEA UR13, UR6, UR4, 0x3 ;  /* 0x00000004060d7291 */ /* 0x000fe2000f8e18ff */
[----:B------:R-:W-:Y:S01]  /*4ef0*/  SHF.L.U32 R12, R29, 0x1f, RZ ;  /* 0x0000001f1d0c7819 */ /* 0x000fe200000006ff */
[----:B------:R-:W-:Y:S01]  /*4f00*/  VIADD R28, R28, 0x1 ;  /* 0x000000011c1c7836 */ /* 0x000fe20000000000 */
[----:B------:R-:W-:Y:S04]  /*4f10*/  @P4 SHF.R.U32.HI R26, RZ, 0x10, R21 ;  /* 0x00000010ff1a4819 */ /* 0x000fe80000011615 */
[----:B------:R-:W5:Y:S02]  /*4f20*/  LDC.64 R10, c[0x0][0xb18] ;  /* 0x0002c600ff0a7b82 */ /* 0x000f640000000a00 */
[----:B------:R-:W1:Y:S01]  /*4f30*/  SYNCS.PHASECHK.TRANS64.TRYWAIT P5, [UR13+0x1b0], R12 ;  /* 0x0001b00cff0075a7 */ /* 0x000e6200080a110d */
[----:B---3--:R-:W-:Y:S05]  /*4f40*/  @!P1 IMAD.HI.U32 R14, R13, R14, RZ ;  /* 0x0000000e0d0e9227 */ /* 0x008fea00078e00ff */
[----:B--2---:R-:W2:Y:S01]  /*4f50*/  @!P1 LDC R0, c[0x0][0xb20] ;  /* 0x0002c800ff009b82 */ /* 0x004ea20000000800 */
[----:B------:R-:W-:Y:S01]  /*4f60*/  @!P1 SHF.R.U32.HI R14, RZ, R15, R14 ;  /* 0x0000000fff0e9219 */ /* 0x000fe2000001160e */
[----:B-----5:R-:W-:Y:S01]  /*4f70*/  @!P1 IMAD.HI.U32 R11, R8, R11, RZ ;  /* 0x0000000b080b9227 */ /* 0x020fe200078e00ff */
[----:B------:R-:W-:Y:S05]  /*4f80*/  @!P1 ISETP.NE.AND P0, PT, R10, 0x1, PT ;  /* 0x000000010a00980c */ /* 0x000fea0003f05270 */
[----:B------:R-:W3:Y:S01]  /*4f90*/  @!P1 LDC R3, c[0x0][0xb0c] ;  /* 0x0002c300ff039b82 */ /* 0x000ee20000000800 */
[----:B--2---:R-:W-:Y:S02]  /*4fa0*/  @!P1 SHF.R.U32.HI R9, RZ, R0, R11 ;  /* 0x00000000ff099219 */ /* 0x004fe4000001160b */
[----:B---3--:R-:W-:Y:S02]  /*4fb0*/  @!P1 ISETP.NE.AND P3, PT, R3, 0x1, PT ;  /* 0x000000010300980c */ /* 0x008fe40003f65270 */
[----:B------:R-:W-:Y:S02]  /*4fc0*/  @!P1 SEL R9, R8, R9, !P0 ;  /* 0x0000000908099207 */ /* 0x000fe40004000000 */
[----:B------:R-:W-:Y:S02]  /*4fd0*/  ELECT P0, URZ, PT ;  /* 0x0000000000ff782f */ /* 0x000fe40003800000 */
[----:B------:R-:W-:Y:S05]  /*4fe0*/  @!P1 SEL R14, R13, R14, !P3 ;  /* 0x0000000e0d0e9207 */ /* 0x000fea0005800000 */
[----:B------:R-:W-:Y:S02]  /*4ff0*/  @!P1 IMAD.IADD R0, R9, 0x1, -R14 ;  /* 0x0000000109009824 */ /* 0x000fe400078e0a0e */
[----:B------:R-:W-:Y:S02]  /*5000*/  @!P1 IMAD.IADD R9, R14, 0x1, -R9 ;  /* 0x000000010e099824 */ /* 0x000fe400078e0a09 */
[----:B------:R-:W-:Y:S02]  /*5010*/  @!P1 IMAD R13, R0, R3, R13 ;  /* 0x00000003000d9224 */ /* 0x000fe400078e020d */
[----:B------:R-:W-:Y:S01]  /*5020*/  @!P1 IMAD R8, R9, R10, R8 ;  /* 0x0000000a09089224 */ /* 0x000fe200078e0208 */
[----:B-1----:R-:W-:Y:S06]  /*5030*/  @!P5 BRA `(.L_x_97) ;  /* 0x0000004400d0d947 */ /* 0x002fec0003800000 */
.L_x_203:
[----:B------:R-:W-:Y:S01]  /*5040*/  UIADD3 UR41, UPT, UPT, UR13, 0x1a0, URZ ;  /* 0x000001a00d297890 */ /* 0x000fe2000fffe0ff */
[----:B------:R-:W-:Y:S01]  /*5050*/  PLOP3.LUT P0, PT, P2, P0, PT, 0xf2, 0x2f ;  /* 0x00000000002f781c */ /* 0x000fe20001701e72 */
[----:B------:R-:W-:Y:S01]  /*5060*/  UMOV UR22, 0x0 ;  /* 0x0000000000167882 */ /* 0x000fe20000000000 */
[----:B------:R-:W-:Y:S01]  /*5070*/  UMOV UR23, 0x10000000 ;  /* 0x1000000000177882 */ /* 0x000fe20000000000 */
[----:B------:R-:W-:Y:S01]  /*5080*/  UPRMT UR21, UR37, 0x654, UR41 ;  /* 0x0000065425157896 */ /* 0x000fe20008000029 */
[----:B------:R-:W-:Y:S02]  /*5090*/  UMOV UR44, UR36 ;  /* 0x00000024002c7c82 */ /* 0x000fe40008000000 */
[----:B------:R-:W-:Y:S01]  /*50a0*/  UMOV UR33, UR41 ;  /* 0x0000002900217c82 */ /* 0x000fe20008000000 */
[----:B------:R-:W-:Y:S01]  /*50b0*/  UMOV UR28, UR36 ;  /* 0x00000024001c7c82 */ /* 0x000fe20008000000 */
[----:B------:R-:W-:Y:S01]  /*50c0*/  UMOV UR25, UR41 ;  /* 0x0000002900197c82 */ /* 0x000fe20008000000 */
[----:B------:R-:W-:Y:S01]  /*50d0*/  UMOV UR20, UR36 ;  /* 0x0000002400147c82 */ /* 0x000fe20008000000 */
[----:B------:R-:W-:Y:S01]  /*50e0*/  UMOV UR17, UR41 ;  /* 0x0000002900117c82 */ /* 0x000fe20008000000 */
[----:B------:R-:W-:Y:S02]  /*50f0*/  UMOV UR12, UR36 ;  /* 0x00000024000c7c82 */ /* 0x000fe40008000000 */
[----:B-1----:R-:W-:Y:S01]  /*5100*/  @!P0 IADD3 R3, P2, PT, R30, 0x580, RZ ;  /* 0x000005801e038810 */ /* 0x002fe20007f5e0ff */
[----:B------:R-:W-:Y:S01]  /*5110*/  @!P0 IMAD R195, R195, 0xa0, RZ ;  /* 0x000000a0c3c38824 */ /* 0x000fe200078e02ff */
[----:B------:R-:W-:Y:S01]  /*5120*/  VOTEU.ALL UP1, P0 ;  /* 0x0000000000ff7886 */ /* 0x000fe20000020000 */
[----:B------:R-:W-:Y:S01]  /*5130*/  VOTEU.ALL UP3, P0 ;  /* 0x0000000000ff7886 */ /* 0x000fe20000060000 */
[----:B------:R-:W-:Y:S01]  /*5140*/  @!P0 R2UR UR9, R3 ;  /* 0x00000000030982ca */ /* 0x000fe200000e0000 */
[----:B------:R-:W-:Y:S01]  /*5150*/  @!P0 IMAD.X R0, RZ, RZ, R31, P2 ;  /* 0x000000ffff008224 */ /* 0x000fe200010e061f */
[----:B------:R-:W-:Y:S01]  /*5160*/  VOTEU.ALL UP4, P0 ;  /* 0x0000000000ff7886 */ /* 0x000fe20000080000 */
[----:B------:R-:W-:Y:S01]  /*5170*/  @!P0 IMAD.SHL.U32 R205, R205, 0x40, RZ ;  /* 0x00000040cdcd8824 */ /* 0x000fe200078e00ff */
[----:B------:R-:W-:Y:S01]  /*5180*/  @!P0 R2UR UR42, R195 ;  /* 0x00000000c32a82ca */ /* 0x000fe200000e0000 */
[----:B------:R-:W-:Y:S01]  /*5190*/  VOTEU.ALL UP2, P0 ;  /* 0x0000000000ff7886 */ /* 0x000fe20000040000 */
[----:B------:R-:W-:Y:S01]  /*51a0*/  @!P0 R2UR UR8, R0 ;  /* 0x00000000000882ca */ /* 0x000fe200000e0000 */
[----:B------:R-:W-:Y:S01]  /*51b0*/  @!UP4 UIMAD UR5, UR6, 0x5000, UR4 ;  /* 0x000050000605c8a4 */ /* 0x000fe2000f8e0204 */
[----:B------:R-:W-:Y:S01]  /*51c0*/  @!P0 R2UR UR43, R205 ;  /* 0x00000000cd2b82ca */ /* 0x000fe200000e0000 */
[----:B------:R-:W-:Y:S02]  /*51d0*/  IMAD.IADD R195, R8, 0x1, R194 ;  /* 0x0000000108c37824 */ /* 0x000fe400078e02c2 */
[----:B------:R-:W-:Y:S01]  /*51e0*/  @!UP4 UIADD3 UR40, UPT, UPT, UR5, 0x400, URZ ;  /* 0x000004000528c890 */ /* 0x000fe2000fffe0ff */
[----:B------:R-:W-:Y:S01]  /*51f0*/  IMAD.IADD R205, R13, 0x1, R204 ;  /* 0x000000010dcd7824 */ /* 0x000fe200078e02cc */
[----:B------:R-:W-:Y:S01]  /*5200*/  @!UP4 UIADD3 UR32, UPT, UPT, UR5, 0x1400, URZ ;  /* 0x000014000520c890 */ /* 0x000fe2000fffe0ff */
[----:B------:R-:W-:Y:S01]  /*5210*/  IMAD.U32 R10, RZ, RZ, UR9 ;  /* 0x00000009ff0a7e24 */ /* 0x000fe2000f8e00ff */
[----:B------:R-:W-:Y:S02]  /*5220*/  @!UP4 UIADD3 UR24, UPT, UPT, UR5, 0x2400, URZ ;  /* 0x000024000518c890 */ /* 0x000fe4000fffe0ff */
[----:B------:R-:W-:Y:S02]  /*5230*/  @!UP4 UIADD3 UR34, UPT, UPT, UR42, 0x20, URZ ;  /* 0x000000202a22c890 */ /* 0x000fe4000fffe0ff */
[----:B------:R-:W-:Y:S01]  /*5240*/  IMAD.U32 R11, RZ, RZ, UR8 ;  /* 0x00000008ff0b7e24 */ /* 0x000fe2000f8e00ff */
[----:B------:R-:W-:Y:S01]  /*5250*/  @!P0 R2UR UR30, R10 ;  /* 0x000000000a1e82ca */ /* 0x000fe200000e0000 */
[----:B------:R-:W-:Y:S01]  /*5260*/  UMOV UR35, UR43 ;  /* 0x0000002b00237c82 */ /* 0x000fe20008000000 */
[----:B------:R-:W-:Y:S02]  /*5270*/  @!UP4 UIADD3 UR26, UPT, UPT, UR42, 0x40, URZ ;  /* 0x000000402a1ac890 */ /* 0x000fe4000fffe0ff */
[----:B------:R-:W-:Y:S01]  /*5280*/  @!P0 R2UR UR31, R11 ;  /* 0x000000000b1f82ca */ /* 0x000fe200000e0000 */
[----:B------:R-:W-:Y:S01]  /*5290*/  UMOV UR27, UR43 ;  /* 0x0000002b001b7c82 */ /* 0x000fe20008000000 */
[----:B------:R-:W-:Y:S02]  /*52a0*/  @!UP4 UIADD3 UR18, UPT, UPT, UR42, 0x60, URZ ;  /* 0x000000602a12c890 */ /* 0x000fe4000fffe0ff */
[----:B------:R-:W-:Y:S01]  /*52b0*/  @!UP4 UIADD3 UR16, UPT, UPT, UR5, 0x3400, URZ ;  /* 0x000034000510c890 */ /* 0x000fe2000fffe0ff */
[----:B------:R-:W-:Y:S01]  /*52c0*/  UMOV UR19, UR43 ;  /* 0x0000002b00137c82 */ /* 0x000fe20008000000 */
[----:B------:R-:W-:Y:S02]  /*52d0*/  @!UP4 UIADD3 UR10, UPT, UPT, UR42, 0x80, URZ ;  /* 0x000000802a0ac890 */ /* 0x000fe4000fffe0ff */
[----:B------:R-:W-:Y:S01]  /*52e0*/  @!UP4 UIADD3 UR8, UPT, UPT, UR5, 0x4400, URZ ;  /* 0x000044000508c890 */ /* 0x000fe2000fffe0ff */
[----:B------:R-:W-:Y:S01]  /*52f0*/  UMOV UR9, UR41 ;  /* 0x0000002900097c82 */ /* 0x000fe20008000000 */
[----:B------:R-:W-:Y:S03]  /*5300*/  UMOV UR11, UR43 ;  /* 0x0000002b000b7c82 */ /* 0x000fe60008000000 */
[----:B------:R-:W-:Y:S01]  /*5310*/  @!UP1 UTMALDG.3D [UR40], [UR30], desc[UR22] ;  /* 0x000016281e0095b4 */ /* 0x000fe20008011000 */
[----:B------:R-:W-:Y:S01]  /*5320*/  VOTEU.ALL UP1, P0 ;  /* 0x0000000000ff7886 */ /* 0x000fe20000020000 */
[----:B------:R1:W-:Y:S01]  /*5330*/  @!UP3 UTMALDG.3D [UR32], [UR30], desc[UR22] ;  /* 0x000016201e00b5b4 */ /* 0x0003e20008011000 */
[----:B------:R2:W-:Y:S01]  /*5340*/  @!UP2 UTMALDG.3D [UR24], [UR30], desc[UR22] ;  /* 0x000016181e00a5b4 */ /* 0x0005e20008011000 */
[----:B------:R-:W-:Y:S02]  /*5350*/  VOTEU.ALL UP2, P0 ;  /* 0x0000000000ff7886 */ /* 0x000fe40000040000 */
[----:B------:R2:W-:Y:S03]  /*5360*/  @!UP1 UTMALDG.3D [UR16], [UR30], desc[UR22] ;  /* 0x000016101e0095b4 */ /* 0x0005e60008011000 */
[----:B------:R2:W-:Y:S01]  /*5370*/  @!UP2 UTMALDG.3D [UR8], [UR30], desc[UR22] ;  /* 0x000016081e00a5b4 */ /* 0x0005e20008011000 */
[----:B------:R2:W-:Y:S01]  /*5380*/  @!P0 SYNCS.ARRIVE.TRANS64.RED.A0TR RZ, [UR13+0x1a0], R25 ;  /* 0x0001a019ffff89a7 */ /* 0x0005e2000830040d */
[C---:B------:R-:W-:Y:S04]  /*5390*/  ISETP.NE.AND P0, PT, R28.reuse, 0x2, PT ;  /* 0x000000021c00780c */ /* 0x040fe80003f05270 */
[----:B------:R-:W-:Y:S02]  /*53a0*/  SEL R0, RZ, 0x1, P0 ;  /* 0x00000001ff007807 */ /* 0x000fe40000000000 */
[----:B------:R-:W-:Y:S02]  /*53b0*/  SEL R28, R28, RZ, P0 ;  /* 0x000000ff1c1c7207 */ /* 0x000fe40000000000 */
[----:B------:R-:W-:Y:S02]  /*53c0*/  LOP3.LUT R27, R27, R0, RZ, 0x3c, !PT ;  /* 0x000000001b1b7212 */ /* 0x000fe400078e3cff */
[----:B-1----:R-:W-:Y:S01]  /*53d0*/  @P4 R2UR UR36, R26 ;  /* 0x000000001a2442ca */ /* 0x002fe200000e0000 */
[----:B------:R-:W-:Y:S01]  /*53e0*/  SYNCS.ARRIVE.TRANS64.RED.A1T0 RZ, [UR21], RZ ;  /* 0x000000ffffff79a7 */ /* 0x000fe20008100415 */
[----:B------:R-:W-:Y:S04]  /*53f0*/  UIADD3 UR21, UPT, UPT, UR6, 0x1, URZ ;  /* 0x0000000106157890 */ /* 0x000fe8000fffe0ff */
[----:B------:R-:W-:Y:S04]  /*5400*/  UISETP.NE.AND UP1, UPT, UR21, 0x2, UPT ;  /* 0x000000021500788c */ /* 0x000fe8000bf25270 */
[----:B------:R-:W-:Y:S02]  /*5410*/  USEL UR13, URZ, 0x1, UP1 ;  /* 0x00000001ff0d7887 */ /* 0x000fe40008800000 */
[----:B------:R-:W-:Y:S02]  /*5420*/  USEL UR6, UR21, URZ, UP1 ;  /* 0x000000ff15067287 */ /* 0x000fe40008800000 */
[----:B------:R-:W-:Y:S02]  /*5430*/  UPLOP3.LUT UP1, UPT, UPT, UPT, UPT, 0x80, 0x8 ;  /* 0x000000000008789c */ /* 0x000fe40003f2f070 */
[----:B------:R-:W-:Y:S01]  /*5440*/  LOP3.LUT R29, R29, UR13, RZ, 0x3c, !PT ;  /* 0x0000000d1d1d7c12 */ /* 0x000fe2000f8e3cff */
[----:B--2---:R-:W-:Y:S08]  /*5450*/  @P4 BRA `(.L_x_98) ;  /* 0xfffffff400304947 */ /* 0x004ff0000383ffff */
[----:B------:R-:W-:Y:S01]  /*5460*/  UIADD3 UR5, UPT, UPT, UR4, 0x1b0, URZ ;  /* 0x000001b004057890 */ /* 0x000fe2000fffe0ff */
[----:B------:R-:W-:-:S03]  /*5470*/  SHF.L.U32 R3, R29, 0x1f, RZ ;  /* 0x0000001f1d037819 */ /* 0x000fc600000006ff */
[----:B------:R-:W-:-:S09]  /*5480*/  ULEA UR4, UR6, UR5, 0x3 ;  /* 0x0000000506047291 */ /* 0x000fd2000f8e18ff */
[----:B------:R-:W1:Y:S02]  /*5490*/  SYNCS.PHASECHK.TRANS64.TRYWAIT P0, [UR4], R3 ;  /* 0x00000003ff0075a7 */ /* 0x000e640008001104 */
[----:B-1----:R-:W-:Y:S05]  /*54a0*/  @!P0 BRA `(.L_x_99) ;  /* 0x0000004000cc8947 */ /* 0x002fea0003800000 */
.L_x_205:
[----:B------:R-:W-:-:S04]  /*54b0*/  UIADD3 UR6, UPT, UPT, UR6, 0x1, URZ ;  /* 0x0000000106067890 */ /* 0x000fc8000fffe0ff */
[----:B------:R-:W-:-:S04]  /*54c0*/  UISETP.NE.AND UP0, UPT, UR6, 0x2, UPT ;  /* 0x000000020600788c */ /* 0x000fc8000bf05270 */
[----:B------:R-:W-:Y:S02]  /*54d0*/  USEL UR4, URZ, 0x1, UP0 ;  /* 0x00000001ff047887 */ /* 0x000fe40008000000 */
[----:B------:R-:W-:-:S04]  /*54e0*/  USEL UR6, UR6, URZ, UP0 ;  /* 0x000000ff06067287 */ /* 0x000fc80008000000 */
[----:B------:R-:W-:Y:S01]  /*54f0*/  ULEA UR6, UR6, UR5, 0x3 ;  /* 0x0000000506067291 */ /* 0x000fe2000f8e18ff */
[----:B-1----:R-:W-:-:S04]  /*5500*/  LOP3.LUT R3, R29, UR4, RZ, 0x3c, !PT ;  /* 0x000000041d037c12 */ /* 0x002fc8000f8e3cff */
[----:B------:R-:W-:Y:S01]  /*5510*/  SHF.L.U32 R3, R3, 0x1f, RZ ;  /* 0x0000001f03037819 */ /* 0x000fe200000006ff */
[----:B------:R-:W-:-:S07]  /*5520*/  IMAD.U32 R0, RZ, RZ, UR6 ;  /* 0x00000006ff007e24 */ /* 0x000fce000f8e00ff */
.L_x_100:
[----:B-1----:R1:W2:Y:S02]  /*5530*/  SYNCS.PHASECHK.TRANS64.TRYWAIT P0, [R0+URZ], R3 ;  /* 0x00000003000075a7 */ /* 0x0022a400080011ff */
[----:B--2---:R-:W-:Y:S05]  /*5540*/  @!P0 NANOSLEEP.SYNCS 0x989680 ;  /* 0x009896800000895d */ /* 0x004fea0003900000 */
[----:B------:R-:W2:Y:S02]  /*5550*/  @!P0 SYNCS.PHASECHK.TRANS64 P0, [R0+URZ], R3 ;  /* 0x00000003000085a7 */ /* 0x000ea400080010ff */
[----:B--2---:R-:W-:Y:S05]  /*5560*/  @P0 EXIT ;  /* 0x000000000000094d */ /* 0x004fea0003800000 */
[----:B------:R-:W-:Y:S05]  /*5570*/  BRA `(.L_x_100) ;  /* 0xfffffffc00ec7947 */ /* 0x000fea000383ffff */
.L_x_90:
[----:B------:R-:W-:-:S06]  /*5580*/  UISETP.GE.AND UP1, UPT, UR8, 0x4, UPT ;  /* 0x000000040800788c */ /* 0x000fcc000bf26270 */
[----:B------:R-:W-:-:S13]  /*5590*/  PLOP3.LUT P0, PT, PT, PT, UP1, 0x80, 0x8 ;  /* 0x000000000008781c */ /* 0x000fda0003f0f018 */
[----:B------:R-:W-:Y:S05]  /*55a0*/  @!P0 EXIT ;  /* 0x000000000000894d */ /* 0x000fea0003800000 */
[----:B------:R-:W-:Y:S01]  /*55b0*/  BAR.SYNC.DEFER_BLOCKING 0x6, 0xa0 ;  /* 0x0182800000007b1d */ /* 0x000fe20000010000 */
[C---:B------:R-:W-:Y:S01]  /*55c0*/  IMAD.SHL.U32 R7, R218.reuse, 0x20, RZ ;  /* 0x00000020da077824 */ /* 0x040fe200078e00ff */
[----:B------:R-:W-:Y:S01]  /*55d0*/  SHF.R.U32.HI R0, RZ, 0x1, R218 ;  /* 0x00000001ff007819 */ /* 0x000fe200000116da */
[C---:B------:R-:W-:Y:S01]  /*55e0*/  IMAD.SHL.U32 R210, R218.reuse, 0x10, RZ ;  /* 0x00000010dad27824 */ /* 0x040fe200078e00ff */
[C---:B------:R-:W-:Y:S01]  /*55f0*/  LOP3.LUT P0, RZ, R218.reuse, 0x4, RZ, 0xc0, !PT ;  /* 0x00000004daff7812 */ /* 0x040fe2000780c0ff */
[----:B------:R-:W-:Y:S01]  /*5600*/  IMAD.U32 R2, R218, 0x10000, RZ ;  /* 0x00010000da027824 */ /* 0x000fe200078e00ff */
[----:B------:R-:W-:Y:S02]  /*5610*/  UMOV UR40, 0x400 ;  /* 0x0000040000287882 */ /* 0x000fe40000000000 */
[----:B------:R-:W1:Y:S01]  /*5620*/  LDC R209, c[0x0][0x370] ;  /* 0x0000dc00ffd17b82 */ /* 0x000e620000000800 */
[----:B------:R-:W-:Y:S01]  /*5630*/  ULEA UR40, UR37, UR40, 0x18 ;  /* 0x0000002825287291 */ /* 0x000fe2000f8ec0ff */
[----:B------:R-:W-:Y:S01]  /*5640*/  LOP3.LUT R5, R7, 0xc0, RZ, 0xc0, !PT ;  /* 0x000000c007057812 */ /* 0x000fe200078ec0ff */
[----:B------:R-:W-:Y:S01]  /*5650*/  IMAD.MOV.U32 R217, RZ, RZ, 0x10 ;  /* 0x00000010ffd97424 */ /* 0x000fe200078e00ff */
[----:B------:R-:W-:Y:S01]  /*5660*/  LOP3.LUT R210, R210, 0x600, RZ, 0xc0, !PT ;  /* 0x00000600d2d27812 */ /* 0x000fe200078ec0ff */
[----:B------:R-:W-:Y:S01]  /*5670*/  IMAD.MOV.U32 R216, RZ, RZ, 0x1 ;  /* 0x00000001ffd87424 */ /* 0x000fe200078e00ff */
[----:B------:R-:W-:Y:S01]  /*5680*/  LOP3.LUT R0, R5, 0x8, R0, 0xf8, !PT ;  /* 0x0000000805007812 */ /* 0x000fe200078ef800 */
[----:B------:R-:W-:Y:S01]  /*5690*/  IMAD.SHL.U32 R5, R218, 0x4, RZ ;  /* 0x00000004da057824 */ /* 0x000fe200078e00ff */
[----:B------:R-:W2:Y:S01]  /*56a0*/  LDC R94, c[0x0][0xb0c] ;  /* 0x0002c300ff5e7b82 */ /* 0x000ea20000000800 */
[----:B------:R-:W-:Y:S01]  /*56b0*/  LOP3.LUT R210, R210, 0x20, R7, 0xf8, !PT ;  /* 0x00000020d2d27812 */ /* 0x000fe200078ef807 */
[----:B------:R-:W-:Y:S01]  /*56c0*/  IMAD.MOV.U32 R96, RZ, RZ, RZ ;  /* 0x000000ffff607224 */ /* 0x000fe200078e00ff */
[----:B------:R-:W-:-:S02]  /*56d0*/  LOP3.LUT R2, R2, 0x600000, RZ, 0xc0, !PT ;  /* 0x0060000002027812 */ /* 0x000fc400078ec0ff */
[----:B------:R-:W-:Y:S02]  /*56e0*/  CS2R R214, SRZ ;  /* 0x0000000000d67805 */ /* 0x000fe4000001ff00 */
[----:B------:R-:W-:Y:S01]  /*56f0*/  LOP3.LUT R5, R0, 0x18, R5, 0x78, !PT ;  /* 0x0000001800057812 */ /* 0x000fe200078e7805 */
[----:B------:R-:W-:Y:S01]  /*5700*/  IMAD.MOV.U32 R220, RZ, RZ, RZ ;  /* 0x000000ffffdc7224 */ /* 0x000fe200078e00ff */
[----:B------:R-:W-:Y:S01]  /*5710*/  LOP3.LUT R210, R210, 0x100, R7, 0xf8, !PT ;  /* 0x00000100d2d27812 */ /* 0x000fe200078ef807 */
[----:B------:R-:W4:Y:S01]  /*5720*/  LDC R207, c[0x0][0xb20] ;  /* 0x0002c800ffcf7b82 */ /* 0x000f220000000800 */
[----:B------:R-:W3:Y:S01]  /*5730*/  LDS R3, [UR40+0x280] ;  /* 0x00028028ff037984 */ /* 0x000ee20008000800 */
[----:B------:R-:W-:Y:S01]  /*5740*/  LOP3.LUT R218, R218, 0x60, RZ, 0xc0, !PT ;  /* 0x00000060dada7812 */ /* 0x000fe200078ec0ff */
[----:B------:R-:W-:Y:S01]  /*5750*/  IMAD.MOV.U32 R213, RZ, RZ, RZ ;  /* 0x000000ffffd57224 */ /* 0x000fe200078e00ff */
[----:B------:R-:W-:Y:S01]  /*5760*/  LOP3.LUT R210, R210, R5, RZ, 0xfc, !PT ;  /* 0x00000005d2d27212 */ /* 0x000fe200078efcff */
[----:B------:R-:W1:Y:S01]  /*5770*/  LDCU.64 UR48, c[0x0][0x348] ;  /* 0x00006900ff3077ac */ /* 0x000e620008000a00 */
[----:B------:R-:W-:-:S02]  /*5780*/  SEL R217, R217, 0xfffffff0, !P0 ;  /* 0xfffffff0d9d97807 */ /* 0x000fc40004000000 */
[----:B------:R-:W1:Y:S01]  /*5790*/  LDC R93, c[0x0][0xb30] ;  /* 0x0002cc00ff5d7b82 */ /* 0x000e620000000800 */
[----:B------:R-:W1:Y:S01]  /*57a0*/  LDCU.64 UR38, c[0x0][0x888] ;  /* 0x00011100ff2677ac */ /* 0x000e620008000a00 */
[----:B------:R-:W-:Y:S01]  /*57b0*/  UIADD3 UR43, UPT, UPT, UR40, 0x400, URZ ;  /* 0x00000400282b7890 */ /* 0x000fe2000fffe0ff */
[----:B------:R-:W-:-:S05]  /*57c0*/  UMOV UR42, URZ ;  /* 0x000000ff002a7c82 */ /* 0x000fca0008000000 */
[----:B------:R-:W1:Y:S01]  /*57d0*/  LDC.64 R192, c[0x0][0xb10] ;  /* 0x0002c400ffc07b82 */ /* 0x000e620000000a00 */
[----:B------:R-:W-:-:S07]  /*57e0*/  UMOV UR41, URZ ;  /* 0x000000ff00297c82 */ /* 0x000fce0008000000 */
[----:B------:R-:W1:Y:S08]  /*57f0*/  LDC.64 R90, c[0x0][0xb18] ;  /* 0x0002c600ff5a7b82 */ /* 0x000e700000000a00 */
[----:B------:R-:W1:Y:S08]  /*5800*/  LDC.64 R188, c[0x0][0x888] ;  /* 0x00022200ffbc7b82 */ /* 0x000e700000000a00 */
[----:B------:R-:W1:Y:S01]  /*5810*/  LDC.64 R88, c[0x0][0xb28] ;  /* 0x0002ca00ff587b82 */ /* 0x000e620000000a00 */
[----:B---3--:R-:W-:-:S07]  /*5820*/  IMAD.IADD R2, R3, 0x1, R2 ;  /* 0x0000000103027824 */ /* 0x008fce00078e0202 */
[----:B------:R-:W3:Y:S08]  /*5830*/  LDC.64 R190, c[0x0][0x890] ;  /* 0x00022400ffbe7b82 */ /* 0x000ef00000000a00 */
[----:B------:R-:W1:Y:S08]  /*5840*/  LDC.64 R186, c[0x0][0x8b0] ;  /* 0x00022c00ffba7b82 */ /* 0x000e700000000a00 */
[----:B------:R-:W1:Y:S08]  /*5850*/  LDC.64 R184, c[0x0][0x8a8] ;  /* 0x00022a00ffb87b82 */ /* 0x000e700000000a00 */
[----:B--2-4-:R-:W1:Y:S02]  /*5860*/  LDC R208, c[0x0][0x374] ;  /* 0x0000dd00ffd07b82 */ /* 0x014e640000000800 */
.L_x_124:
[----:B------:R-:W-:Y:S02]  /*5870*/  LEA R0, R220, UR40, 0x3 ;  /* 0x00000028dc007c11 */ /* 0x000fe4000f8e18ff */
[----:B------:R-:W-:Y:S02]  /*5880*/  SHF.L.U32 R3, R214, 0x1f, RZ ;  /* 0x0000001fd6037819 */ /* 0x000fe400000006ff */
[----:B------:R-:W-:Y:S02]  /*5890*/  LEA R16, R220, UR40, 0x4 ;  /* 0x00000028dc107c11 */ /* 0x000fe4000f8e20ff */
[----:B--2---:R-:W2:Y:S02]  /*58a0*/  SYNCS.PHASECHK.TRANS64.TRYWAIT P0, [R0+URZ+0x1d0], R3 ;  /* 0x0001d003000075a7 */ /* 0x004ea400080011ff */
[----:B--2---:R-:W-:Y:S05]  /*58b0*/  @!P0 BRA `(.L_x_101) ;  /* 0x0000003c00e08947 */ /* 0x004fea0003800000 */
.L_x_206:
[----:B------:R-:W4:Y:S01]  /*58c0*/  LDC.64 R14, c[0x0][0xb10] ;  /* 0x0002c400ff0e7b82 */ /* 0x000f220000000a00 */
[----:B------:R-:W3:Y:S01]  /*58d0*/  LDS.128 R16, [R16+0x260] ;  /* 0x0002600010107984 */ /* 0x000ee20000000c00 */
[----:B-1----:R-:W-:Y:S01]  /*58e0*/  ISETP.NE.AND P1, PT, R93, 0x1, PT ;  /* 0x000000015d00780c */ /* 0x002fe20003f25270 */
[----:B--2---:R-:W-:Y:S01]  /*58f0*/  VIADD R0, R0, 0x1e0 ;  /* 0x000001e000007836 */ /* 0x004fe20000000000 */
[----:B------:R-:W-:Y:S04]  /*5900*/  ISETP.GE.AND P0, PT, R92, 0x1, PT ;  /* 0x000000015c00780c */ /* 0x000fe80003f06270 */
[----:B------:R-:W1:Y:S01]  /*5910*/  LDC.64 R12, c[0x0][0xb18] ;  /* 0x0002c600ff0c7b82 */ /* 0x000e620000000a00 */
[----:B------:R-:W-:Y:S01]  /*5920*/  PRMT R0, RZ, 0x654, R0 ;  /* 0x00000654ff007816 */ /* 0x000fe20000000000 */
[----:B------:R-:W-:Y:S01]  /*5930*/  @!PT LDS RZ, [RZ] ;  /* 0x00000000fffff984 */ /* 0x000fe20000000800 */
[----:B------:R-:W-:Y:S01]  /*5940*/  @!PT LDS RZ, [RZ] ;  /* 0x00000000fffff984 */ /* 0x000fe20000000800 */
[----:B------:R-:W-:Y:S01]  /*5950*/  @!PT LDS RZ, [RZ] ;  /* 0x00000000fffff984 */ /* 0x000fe20000000800 */
[----:B------:R-:W-:Y:S01]  /*5960*/  @!PT LDS RZ, [RZ] ;  /* 0x00000000fffff984 */ /* 0x000fe20000000800 */
[----:B------:R2:W-:Y:S06]  /*5970*/  MEMBAR.ALL.CTA ;  /* 0x0000000000007992 */ /* 0x0005ec0000008000 */
[----:B--2---:R-:W2:Y:S01]  /*5980*/  FENCE.VIEW.ASYNC.S ;  /* 0x00000000000073c6 */ /* 0x004ea20000000000 */
[----:B------:R-:W1:Y:S08]  /*5990*/  @!P1 LDC R11, c[0x0][0xb20] ;  /* 0x0002c800ff0b9b82 */ /* 0x000e700000000800 */
[----:B------:R-:W1:Y:S01]  /*59a0*/  @!P1 LDC R10, c[0x0][0xb0c] ;  /* 0x0002c300ff0a9b82 */ /* 0x000e620000000800 */
[----:B--2---:R2:W-:Y:S01]  /*59b0*/  SYNCS.ARRIVE.TRANS64.RED.A1T0 RZ, [R0+URZ], RZ ;  /* 0x000000ff00ff79a7 */ /* 0x0045e200081004ff */
[----:B---3--:R-:W-:Y:S04]  /*59c0*/  LOP3.LUT P4, RZ, R18, 0x1, RZ, 0xc0, !PT ;  /* 0x0000000112ff7812 */ /* 0x008fe8000788c0ff */
[----:B------:R-:W-:Y:S09]  /*59d0*/  P2R R219, PR, RZ, 0x10 ;  /* 0x00000010ffdb7803 */ /* 0x000ff20000000000 */
[----:B------:R-:W-:Y:S02]  /*59e0*/  @P4 MOV R97, R16 ;  /* 0x0000001000614202 */ /* 0x000fe40000000f00 */
[----:B------:R-:W-:Y:S01]  /*59f0*/  @P4 LOP3.LUT R95, R17, 0xffff, RZ, 0xc0, !PT ;  /* 0x0000ffff115f4812 */ /* 0x000fe200078ec0ff */
[----:B--2-4-:R-:W-:Y:S06]  /*5a00*/  @!P0 BRA `(.L_x_102) ;  /* 0x0000000000a48947 */ /* 0x014fec0003800000 */
[----:B------:R-:W-:Y:S01]  /*5a10*/  IMAD.HI.U32 R22, R208, R91, RZ ;  /* 0x0000005bd0167227 */ /* 0x000fe200078e00ff */
[----:B------:R-:W-:Y:S02]  /*5a20*/  ISETP.NE.AND P0, PT, R90, 0x1, PT ;  /* 0x000000015a00780c */ /* 0x000fe40003f05270 */
[----:B------:R-:W-:Y:S01]  /*5a30*/  ISETP.NE.AND P2, PT, R92, 0x1, PT ;  /* 0x000000015c00780c */ /* 0x000fe20003f45270 */
[-C--:B------:R-:W-:Y:S01]  /*5a40*/  IMAD.HI.U32 R20, R209, R192.reuse, RZ ;  /* 0x000000c0d1147227 */ /* 0x080fe200078e00ff */
[----:B------:R-:W-:Y:S02]  /*5a50*/  SHF.R.U32.HI R21, RZ, R207, R22 ;  /* 0x000000cfff157219 */ /* 0x000fe40000011616 */
[----:B------:R-:W-:Y:S01]  /*5a60*/  ISETP.NE.AND P3, PT, R94, 0x1, PT ;  /* 0x000000015e00780c */ /* 0x000fe20003f65270 */
[----:B------:R-:W-:Y:S01]  /*5a70*/  IMAD.HI.U32 R26, R95, R91, RZ ;  /* 0x0000005b5f1a7227 */ /* 0x000fe200078e00ff */
[----:B------:R-:W-:Y:S02]  /*5a80*/  SHF.R.U32.HI R20, RZ, R193, R20 ;  /* 0x000000c1ff147219 */ /* 0x000fe40000011614 */
[----:B------:R-:W-:Y:S01]  /*5a90*/  SEL R3, R208, R21, !P0 ;  /* 0x00000015d0037207 */ /* 0x000fe20004000000 */
[----:B------:R-:W-:Y:S01]  /*5aa0*/  IMAD.HI.U32 R24, R97, R192, RZ ;  /* 0x000000c061187227 */ /* 0x000fe200078e00ff */
[----:B------:R-:W-:Y:S03]  /*5ab0*/  SEL R7, R209, R20, !P3 ;  /* 0x00000014d1077207 */ /* 0x000fe60005800000 */
[-C--:B------:R-:W-:Y:S01]  /*5ac0*/  IMAD.HI.U32 R20, R3, R88.reuse, RZ ;  /* 0x0000005803147227 */ /* 0x080fe200078e00ff */
[----:B------:R-:W-:Y:S03]  /*5ad0*/  SHF.R.U32.HI R24, RZ, R193, R24 ;  /* 0x000000c1ff187219 */ /* 0x000fe60000011618 */
[----:B------:R-:W-:Y:S01]  /*5ae0*/  IMAD.HI.U32 R22, R7, R88, RZ ;  /* 0x0000005807167227 */ /* 0x000fe200078e00ff */
[----:B------:R-:W-:Y:S02]  /*5af0*/  @P2 SHF.R.U32.HI R3, RZ, R89, R20 ;  /* 0x00000059ff032219 */ /* 0x000fe40000011614 */
[----:B------:R-:W-:Y:S02]  /*5b00*/  SHF.R.U32.HI R20, RZ, R207, R26 ;  /* 0x000000cfff147219 */ /* 0x000fe4000001161a */
[----:B------:R-:W-:Y:S01]  /*5b10*/  @P2 SHF.R.U32.HI R7, RZ, R89, R22 ;  /* 0x00000059ff072219 */ /* 0x000fe20000011616 */
[C---:B------:R-:W-:Y:S01]  /*5b20*/  IMAD R4, R92.reuse, R3, RZ ;  /* 0x000000035c047224 */ /* 0x040fe200078e02ff */
[----:B------:R-:W-:Y:S02]  /*5b30*/  SEL R5, R95, R20, !P0 ;  /* 0x000000145f057207 */ /* 0x000fe40004000000 */
[----:B------:R-:W-:Y:S01]  /*5b40*/  SEL R3, R97, R24, !P3 ;  /* 0x0000001861037207 */ /* 0x000fe20005800000 */
[----:B------:R-:W-:Y:S01]  /*5b50*/  IMAD R6, R92, R7, RZ ;  /* 0x000000075c067224 */ /* 0x000fe200078e02ff */
[C---:B------:R-:W-:Y:S01]  /*5b60*/  ISETP.GE.AND P0, PT, R5.reuse, R4, PT ;  /* 0x000000040500720c */ /* 0x040fe20003f06270 */
[----:B------:R-:W-:Y:S03]  /*5b70*/  IMAD.HI.U32 R8, R5, R88, RZ ;  /* 0x0000005805087227 */ /* 0x000fe600078e00ff */
[----:B------:R-:W-:Y:S01]  /*5b80*/  ISETP.GE.OR P0, PT, R3, R6, P0 ;  /* 0x000000060300720c */ /* 0x000fe20000706670 */
[----:B------:R-:W-:Y:S01]  /*5b90*/  IMAD.MOV R6, RZ, RZ, -R3 ;  /* 0x000000ffff067224 */ /* 0x000fe200078e0a03 */
[-C--:B------:R-:W-:Y:S03]  /*5ba0*/  SHF.R.U32.HI R8, RZ, R89.reuse, R8 ;  /* 0x00000059ff087219 */ /* 0x080fe60000011608 */
[----:B------:R-:W-:Y:S01]  /*5bb0*/  IMAD R97, R94, R6, R97 ;  /* 0x000000065e617224 */ /* 0x000fe200078e0261 */
[----:B------:R-:W-:Y:S05]  /*5bc0*/  SEL R9, R5, R8, !P2 ;  /* 0x0000000805097207 */ /* 0x000fea0005000000 */
[----:B------:R-:W-:Y:S02]  /*5bd0*/  IMAD.MOV R8, RZ, RZ, -R9 ;  /* 0x000000ffff087224 */ /* 0x000fe400078e0a09 */
[C---:B------:R-:W-:Y:S04]  /*5be0*/  @!P0 IMAD.HI.U32 R4, R3.reuse, R88, RZ ;  /* 0x0000005803048227 */ /* 0x040fe800078e00ff */
[----:B------:R-:W-:Y:S01]  /*5bf0*/  IMAD R8, R92, R8, R5 ;  /* 0x000000085c087224 */ /* 0x000fe200078e0205 */
[----:B------:R-:W-:Y:S04]  /*5c00*/  @!P0 SHF.R.U32.HI R4, RZ, R89, R4 ;  /* 0x00000059ff048219 */ /* 0x000fe80000011604 */
[----:B------:R-:W-:Y:S02]  /*5c10*/  @!P0 SEL R0, R3, R4, !P2 ;  /* 0x0000000403008207 */ /* 0x000fe40005000000 */
[----:B------:R-:W-:Y:S02]  /*5c20*/  IADD3 R4, PT, PT, -R5, RZ, RZ ;  /* 0x000000ff05047210 */ /* 0x000fe40007ffe1ff */
[----:B------:R-:W-:Y:S01]  /*5c30*/  @!P0 IADD3 R9, PT, PT, R9, -R0, RZ ;  /* 0x8000000009098210 */ /* 0x000fe20007ffe0ff */
[----:B------:R-:W-:Y:S02]  /*5c40*/  @!P0 IMAD R0, R7, R8, R0 ;  /* 0x0000000807008224 */ /* 0x000fe400078e0200 */
[----:B------:R-:W-:Y:S02]  /*5c50*/  IMAD R95, R90, R4, R95 ;  /* 0x000000045a5f7224 */ /* 0x000fe400078e025f */
[----:B------:R-:W-:Y:S02]  /*5c60*/  @!P0 IMAD R5, R9, R92, R3 ;  /* 0x0000005c09058224 */ /* 0x000fe400078e0203 */
[----:B------:R-:W-:Y:S04]  /*5c70*/  @!P0 IMAD.MOV.U32 R3, RZ, RZ, R0 ;  /* 0x000000ffff038224 */ /* 0x000fe800078e0000 */
[----:B------:R-:W-:Y:S02]  /*5c80*/  IMAD R97, R3, R94, R97 ;  /* 0x0000005e03617224 */ /* 0x000fe400078e0261 */
[----:B------:R-:W-:Y:S07]  /*5c90*/  IMAD R95, R5, R90, R95 ;  /* 0x0000005a055f7224 */ /* 0x000fee00078e025f */
.L_x_102:
[----:B-1----:R-:W-:Y:S01]  /*5ca0*/  @!P1 IMAD.HI.U32 R4, R95, R13, RZ ;  /* 0x0000000d5f049227 */ /* 0x002fe200078e00ff */
[----:B------:R-:W-:Y:S01]  /*5cb0*/  @!P1 ISETP.NE.AND P0, PT, R12, 0x1, PT ;  /* 0x000000010c00980c */ /* 0x000fe20003f05270 */
[----:B------:R-:W-:Y:S01]  /*5cc0*/  ULOP3.LUT UP0, URZ, UR43, 0x1b0, URZ, 0xc0, !UPT ;  /* 0x000001b02bff7892 */ /* 0x000fe2000f80c0ff */
[----:B------:R-:W-:Y:S01]  /*5cd0*/  @!P1 ISETP.NE.AND P2, PT, R10, 0x1, PT ;  /* 0x000000010a00980c */ /* 0x000fe20003f45270 */
[----:B------:R-:W-:Y:S01]  /*5ce0*/  @!P1 IMAD.HI.U32 R0, R97, R14, RZ ;  /* 0x0000000e61009227 */ /* 0x000fe200078e00ff */
[----:B------:R-:W-:Y:S02]  /*5cf0*/  @!P1 SHF.R.U32.HI R4, RZ, R11, R4 ;  /* 0x0000000bff049219 */ /* 0x000fe40000011604 */
[----:B------:R-:W-:Y:S01]  /*5d00*/  @P4 SHF.R.U32.HI R212, RZ, 0x10, R17 ;  /* 0x00000010ffd44819 */ /* 0x000fe20000011611 */
[----:B------:R-:W-:Y:S01]  /*5d10*/  VIADD R220, R220, 0x1 ;  /* 0x00000001dcdc7836 */ /* 0x000fe20000000000 */
[----:B------:R-:W-:Y:S02]  /*5d20*/  @!P1 SHF.R.U32.HI R0, RZ, R15, R0 ;  /* 0x0000000fff009219 */ /* 0x000fe40000011600 */
[----:B------:R-:W-:Y:S02]  /*5d30*/  @!P1 SEL R3, R95, R4, !P0 ;  /* 0x000000045f039207 */ /* 0x000fe40004000000 */
[----:B------:R-:W-:Y:S05]  /*5d40*/  @!P1 SEL R4, R97, R0, !P2 ;  /* 0x0000000061049207 */ /* 0x000fea0005000000 */
[----:B------:R-:W-:Y:S02]  /*5d50*/  @!P1 IMAD.IADD R0, R3, 0x1, -R4 ;  /* 0x0000000103009824 */ /* 0x000fe400078e0a04 */
[----:B------:R-:W-:Y:S02]  /*5d60*/  @!P1 IMAD.IADD R3, R4, 0x1, -R3 ;  /* 0x0000000104039824 */ /* 0x000fe400078e0a03 */
[----:B------:R-:W-:Y:S02]  /*5d70*/  @!P1 IMAD R97, R0, R10, R97 ;  /* 0x0000000a00619224 */ /* 0x000fe400078e0261 */
[----:B------:R-:W-:Y:S01]  /*5d80*/  @!P1 IMAD R95, R3, R12, R95 ;  /* 0x0000000c035f9224 */ /* 0x000fe200078e025f */
[----:B------:R-:W-:Y:S06]  /*5d90*/  BRA.U !UP0, `(.L_x_103) ;  /* 0x00000001087c7547 */ /* 0x000fec000b800000 */
[----:B------:R-:W1:Y:S01]  /*5da0*/  LDCU.64 UR8, c[0x4][0x80] ;  /* 0x01001000ff0877ac */ /* 0x000e620008000a00 */
[----:B------:R-:W-:Y:S01]  /*5db0*/  MOV R16, 0x0 ;  /* 0x0000000000107802 */ /* 0x000fe20000000f00 */
[----:B------:R-:W-:Y:S02]  /*5dc0*/  HFMA2 R12, -RZ, RZ, 0, 5.9604644775390625e-08 ;  /* 0x00000001ff0c7431 */ /* 0x000fe400000001ff */
[----:B------:R-:W-:Y:S01]  /*5dd0*/  IMAD.MOV.U32 R8, RZ, RZ, 0x70 ;  /* 0x00000070ff087424 */ /* 0x000fe200078e00ff */
[----:B------:R2:W3:Y:S01]  /*5de0*/  LDC.64 R14, c[0x4][R16] ;  /* 0x01000000100e7b82 */ /* 0x0004e20000000a00 */
[----:B------:R-:W4:Y:S01]  /*5df0*/  LDCU.64 UR6, c[0x4][0x88] ;  /* 0x01001100ff0677ac */ /* 0x000f220008000a00 */
[----:B------:R-:W-:Y:S01]  /*5e00*/  IMAD.MOV.U32 R13, RZ, RZ, RZ ;  /* 0x000000ffff0d7224 */ /* 0x000fe200078e00ff */
[----:B------:R-:W2:Y:S01]  /*5e10*/  LDCU.64 UR4, c[0x4][0x8] ;  /* 0x01000100ff0477ac */ /* 0x000ea20008000a00 */
[----:B-1----:R-:W-:Y:S01]  /*5e20*/  MOV R5, UR9 ;  /* 0x0000000900057c02 */ /* 0x002fe20008000f00 */
[----:B------:R-:W-:Y:S01]  /*5e30*/  IMAD.U32 R4, RZ, RZ, UR8 ;  /* 0x00000008ff047e24 */ /* 0x000fe2000f8e00ff */
[----:B----4-:R-:W-:Y:S01]  /*5e40*/  MOV R7, UR7 ;  /* 0x0000000700077c02 */ /* 0x010fe20008000f00 */
[----:B------:R-:W-:Y:S01]  /*5e50*/  IMAD.U32 R6, RZ, RZ, UR6 ;  /* 0x00000006ff067e24 */ /* 0x000fe2000f8e00ff */
[----:B--2---:R-:W-:Y:S01]  /*5e60*/  MOV R11, UR5 ;  /* 0x00000005000b7c02 */ /* 0x004fe20008000f00 */
[----:B------:R-:W-:Y:S02]  /*5e70*/  IMAD.U32 R10, RZ, RZ, UR4 ;  /* 0x00000004ff0a7e24 */ /* 0x000fe4000f8e00ff */
[----:B------:R-:W-:Y:S07]  /*5e80*/  LEPC R20, `(.L_x_104) ;  /* 0x000000001014794e */ /* 0x000fee0000000000 */
[----:B---3-5:R-:W-:Y:S05]  /*5e90*/  CALL.ABS.NOINC R14 ;  /* 0x000000000e007343 */ /* 0x028fea0003c00000 */
.L_x_104:
[----:B------:R-:W1:Y:S01]  /*5ea0*/  LDCU.64 UR8, c[0x4][0x80] ;  /* 0x01001000ff0877ac */ /* 0x000e620008000a00 */
[----:B------:R-:W2:Y:S01]  /*5eb0*/  LDC.64 R16, c[0x4][R16] ;  /* 0x0100000010107b82 */ /* 0x000ea20000000a00 */
[----:B------:R-:W-:Y:S02]  /*5ec0*/  HFMA2 R12, -RZ, RZ, 0, 5.9604644775390625e-08 ;  /* 0x00000001ff0c7431 */ /* 0x000fe400000001ff */
[----:B------:R-:W-:Y:S02]  /*5ed0*/  IMAD.MOV.U32 R8, RZ, RZ, 0x70 ;  /* 0x00000070ff087424 */ /* 0x000fe400078e00ff */
[----:B------:R-:W-:Y:S01]  /*5ee0*/  IMAD.MOV.U32 R13, RZ, RZ, RZ ;  /* 0x000000ffff0d7224 */ /* 0x000fe200078e00ff */
[----:B------:R-:W3:Y:S01]  /*5ef0*/  LDCU.64 UR6, c[0x4][0x88] ;  /* 0x01001100ff0677ac */ /* 0x000ee20008000a00 */
[----:B------:R-:W4:Y:S01]  /*5f00*/  LDCU.64 UR4, c[0x4][0x8] ;  /* 0x01000100ff0477ac */ /* 0x000f220008000a00 */
[----:B-1----:R-:W-:Y:S02]  /*5f10*/  MOV R4, UR8 ;  /* 0x0000000800047c02 */ /* 0x002fe40008000f00 */
[----:B------:R-:W-:Y:S02]  /*5f20*/  MOV R5, UR9 ;  /* 0x0000000900057c02 */ /* 0x000fe40008000f00 */
[----:B---3--:R-:W-:Y:S01]  /*5f30*/  MOV R7, UR7 ;  /* 0x0000000700077c02 */ /* 0x008fe20008000f00 */
[----:B------:R-:W-:Y:S01]  /*5f40*/  IMAD.U32 R6, RZ, RZ, UR6 ;  /* 0x00000006ff067e24 */ /* 0x000fe2000f8e00ff */
[----:B----4-:R-:W-:Y:S01]  /*5f50*/  MOV R11, UR5 ;  /* 0x00000005000b7c02 */ /* 0x010fe20008000f00 */
[----:B------:R-:W-:Y:S02]  /*5f60*/  IMAD.U32 R10, RZ, RZ, UR4 ;  /* 0x00000004ff0a7e24 */ /* 0x000fe4000f8e00ff */
[----:B------:R-:W-:Y:S07]  /*5f70*/  LEPC R20, `(.L_x_103) ;  /* 0x000000001014794e */ /* 0x000fee0000000000 */
[----:B--2---:R-:W-:Y:S05]  /*5f80*/  CALL.ABS.NOINC R16 ;  /* 0x0000000010007343 */ /* 0x004fea0003c00000 */
.L_x_103:
[----:B------:R-:W-:Y:S01]  /*5f90*/  ISETP.NE.U32.AND P2, PT, R190, RZ, PT ;  /* 0x000000ffbe00720c */ /* 0x000fe20003f45070 */
[----:B------:R-:W-:Y:S01]  /*5fa0*/  UISETP.NE.AND UP1, UPT, UR44, URZ, UPT ;  /* 0x000000ff2c00728c */ /* 0x000fe2000bf25270 */
[----:B------:R-:W-:Y:S02]  /*5fb0*/  ISETP.NE.U32.AND P4, PT, R186, RZ, PT ;  /* 0x000000ffba00720c */ /* 0x000fe40003f85070 */
[----:B------:R-:W-:Y:S02]  /*5fc0*/  ISETP.NE.AND.EX P2, PT, R191, RZ, PT, P2 ;  /* 0x000000ffbf00720c */ /* 0x000fe40003f45320 */
[----:B------:R-:W-:Y:S02]  /*5fd0*/  PLOP3.LUT P1, PT, PT, PT, PT, 0x8, 0x80 ;  /* 0x000000000080781c */ /* 0x000fe40003f2e170 */
[----:B------:R-:W-:Y:S02]  /*5fe0*/  PLOP3.LUT P0, PT, PT, PT, UP1, 0x80, 0x8 ;  /* 0x000000000008781c */ /* 0x000fe40003f0f018 */
[----:B------:R-:W-:Y:S02]  /*5ff0*/  ISETP.NE.AND.EX P4, PT, R187, RZ, PT, P4 ;  /* 0x000000ffbb00720c */ /* 0x000fe40003f85340 */
[----:B------:R-:W1:Y:S09]  /*6000*/  @UP1 LDCU.64 UR4, c[0x0][0x888] ;  /* 0x00011100ff0417ac */ /* 0x000e720008000a00 */
[----:B------:R-:W-:Y:S01]  /*6010*/  @P0 PLOP3.LUT P1, PT, P2, PT, PT, 0x80, 0x8 ;  /* 0x000000000008081c */ /* 0x000fe2000172f070 */
[----:B-1----:R-:W-:Y:S04]  /*6020*/  @UP1 UISETP.NE.U32.AND UP0, UPT, UR4, URZ, UPT ;  /* 0x000000ff0400128c */ /* 0x002fe8000bf05070 */
[----:B------:R-:W-:Y:S04]  /*6030*/  @UP1 UISETP.NE.AND.EX UP0, UPT, UR5, URZ, UPT, UP0 ;  /* 0x000000ff0500128c */ /* 0x000fe8000bf05300 */
[----:B------:R-:W-:Y:S01]  /*6040*/  @UP1 USEL UR4, URZ, 0xffffffff, UP0 ;  /* 0xffffffffff041887 */ /* 0x000fe20008000000 */
[----:B------:R-:W-:Y:S11]  /*6050*/  @!P2 BRA `(.L_x_105) ;  /* 0x00000000002ca947 */ /* 0x000ff60003800000 */
[----:B------:R-:W-:Y:S01]  /*6060*/  ISETP.NE.U32.AND P3, PT, R188, RZ, PT ;  /* 0x000000ffbc00720c */ /* 0x000fe20003f65070 */
[----:B------:R-:W-:Y:S03]  /*6070*/  IMAD.MOV.U32 R206, RZ, RZ, 0x1 ;  /* 0x00000001ffce7424 */ /* 0x000fe600078e00ff */
[----:B------:R-:W-:Y:S11]  /*6080*/  ISETP.NE.AND.EX P3, PT, R189, RZ, PT, P3 ;  /* 0x000000ffbd00720c */ /* 0x000ff60003f65330 */
[----:B------:R-:W-:Y:S02]  /*6090*/  @!UPT UIADD3 URZ, UPT, UPT, URZ, URZ, URZ ;  /* 0x000000fffffff290 */ /* 0x000fe4000fffe0ff */
[----:B------:R-:W1:Y:S01]  /*60a0*/  @P3 LDC.64 R4, c[0x0][0x888] ;  /* 0x00022200ff043b82 */ /* 0x000e620000000a00 */
[----:B------:R-:W-:Y:S04]  /*60b0*/  @P3 IMAD R0, R190, UR36, RZ ;  /* 0x00000024be003c24 */ /* 0x000fe8000f8e02ff */
[----:B-1----:R-:W-:Y:S04]  /*60c0*/  @P3 IMAD.WIDE R4, R0, 0x4, R4 ;  /* 0x0000000400043825 */ /* 0x002fe800078e0204 */
[----:B------:R-:W-:Y:S01]  /*60d0*/  HFMA2 R0, -RZ, RZ, 0, 5.9604644775390625e-08 ;  /* 0x00000001ff007431 */ /* 0x000fe200000001ff */
[----:B-----5:R1:W5:Y:S04]  /*60e0*/  @P3 LDG.E R101, desc[UR46][R4.64] ;  /* 0x0000002e04653981 */ /* 0x020368000c1e1900 */
[----:B------:R-:W-:Y:S01]  /*60f0*/  @!P3 PRMT R206, R0, 0x7610, R206 ;  /* 0x0000761000ceb816 */ /* 0x000fe200000000ce */
[----:B-1----:R-:W2:Y:S06]  /*6100*/  @!P3 LDC R101, c[0x0][0x880] ;  /* 0x00022000ff65bb82 */ /* 0x002eac0000000800 */
.L_x_105:
[----:B------:R-:W-:Y:S05]  /*6110*/  @!P4 BRA `(.L_x_106) ;  /* 0x000000000020c947 */ /* 0x000fea0003800000 */
[----:B------:R-:W-:Y:S04]  /*6120*/  ISETP.NE.U32.AND P3, PT, R184, RZ, PT ;  /* 0x000000ffb800720c */ /* 0x000fe80003f65070 */
[----:B------:R-:W-:Y:S11]  /*6130*/  ISETP.NE.AND.EX P3, PT, R185, RZ, PT, P3 ;  /* 0x000000ffb900720c */ /* 0x000ff60003f65330 */
[----:B------:R-:W-:Y:S02]  /*6140*/  @!UPT UIADD3 URZ, UPT, UPT, URZ, URZ, URZ ;  /* 0x000000fffffff290 */ /* 0x000fe4000fffe0ff */
[----:B------:R-:W1:Y:S01]  /*6150*/  @P3 LDC.64 R4, c[0x0][0x8a8] ;  /* 0x00022a00ff043b82 */ /* 0x000e620000000a00 */
[----:B------:R-:W-:Y:S04]  /*6160*/  @P3 IMAD R0, R186, UR36, RZ ;  /* 0x00000024ba003c24 */ /* 0x000fe8000f8e02ff */
[----:B-1----:R-:W-:Y:S05]  /*6170*/  @P3 IMAD.WIDE R4, R0, 0x4, R4 ;  /* 0x0000000400043825 */ /* 0x002fea00078e0204 */
[----:B-----5:R1:W5:Y:S02]  /*6180*/  @P3 LDG.E R98, desc[UR46][R4.64] ;  /* 0x0000002e04623981 */ /* 0x020364000c1e1900 */
[----:B-1----:R-:W3:Y:S02]  /*6190*/  @!P3 LDC R98, c[0x0][0x8a0] ;  /* 0x00022800ff62bb82 */ /* 0x002ee40000000800 */
.L_x_106:
[----:B--2--5:R-:W-:Y:S01]  /*61a0*/  @P0 FSETP.NEU.AND P4, PT, R101, RZ, PT ;  /* 0x000000ff6500020b */ /* 0x024fe20003f8d000 */
[----:B------:R-:W-:Y:S01]  /*61b0*/  IMAD.U32 R3, RZ, RZ, UR4 ;  /* 0x00000004ff037e24 */ /* 0x000fe2000f8e00ff */
[----:B------:R-:W-:Y:S01]  /*61c0*/  @P0 LOP3.LUT P3, RZ, R206, 0xff, RZ, 0xc0, !PT ;  /* 0x000000ffceff0812 */ /* 0x000fe2000786c0ff */
[----:B------:R-:W-:Y:S01]  /*61d0*/  BSSY B1, `(.L_x_107) ;  /* 0x0000058000017945 */ /* 0x000fe20003800000 */
[----:B------:R-:W-:Y:S02]  /*61e0*/  @P0 SEL R4, RZ, 0xffffffff, P4 ;  /* 0xffffffffff040807 */ /* 0x000fe40002000000 */
[----:B------:R-:W-:Y:S02]  /*61f0*/  CS2R R182, SRZ ;  /* 0x0000000000b67805 */ /* 0x000fe4000001ff00 */
[----:B------:R-:W-:Y:S02]  /*6200*/  LEA R160, R96, UR40, 0x3 ;  /* 0x0000002860a07c11 */ /* 0x000fe4000f8e18ff */
[----:B------:R-:W-:Y:S02]  /*6210*/  CS2R R180, SRZ ;  /* 0x0000000000b47805 */ /* 0x000fe4000001ff00 */
[----:B------:R-:W-:Y:S02]  /*6220*/  @P1 SEL R4, R3, R4, !P3 ;  /* 0x0000000403041207 */ /* 0x000fe40005800000 */
[----:B------:R-:W-:Y:S02]  /*6230*/  CS2R R174, SRZ ;  /* 0x0000000000ae7805 */ /* 0x000fe4000001ff00 */
[----:B------:R-:W-:Y:S02]  /*6240*/  LOP3.LUT R3, R216, 0x1, RZ, 0x3c, !PT ;  /* 0x00000001d8037812 */ /* 0x000fe400078e3cff */
[----:B------:R-:W-:Y:S02]  /*6250*/  CS2R R172, SRZ ;  /* 0x0000000000ac7805 */ /* 0x000fe4000001ff00 */
[----:B------:R-:W-:Y:S02]  /*6260*/  @P0 LOP3.LUT R4, R4, 0x1, RZ, 0xc0, !PT ;  /* 0x0000000104040812 */ /* 0x000fe400078ec0ff */
[----:B------:R-:W-:Y:S02]  /*6270*/  CS2R R166, SRZ ;  /* 0x0000000000a67805 */ /* 0x000fe4000001ff00 */
[----:B------:R-:W-:Y:S02]  /*6280*/  SHF.L.U32 R9, R215, 0x1f, RZ ;  /* 0x0000001fd7097819 */ /* 0x000fe400000006ff */
[----:B------:R-:W-:Y:S02]  /*6290*/  CS2R R164, SRZ ;  /* 0x0000000000a47805 */ /* 0x000fe4000001ff00 */
[----:B------:R-:W-:Y:S01]  /*62a0*/  ISETP.NE.U32.OR P5, PT, R4, 0x1, !P0 ;  /* 0x000000010400780c */ /* 0x000fe200047a5470 */
[----:B------:R-:W-:Y:S01]  /*62b0*/  IMAD.U32 R4, RZ, RZ, UR42 ;  /* 0x0000002aff047e24 */ /* 0x000fe2000f8e00ff */
[----:B------:R-:W-:Y:S02]  /*62c0*/  PLOP3.LUT P4, PT, PT, PT, PT, 0x8, 0x80 ;  /* 0x000000000080781c */ /* 0x000fe40003f8e170 */
[----:B------:R-:W-:Y:S02]  /*62d0*/  CS2R R158, SRZ ;  /* 0x00000000009e7805 */ /* 0x000fe4000001ff00 */
[----:B------:R-:W-:Y:S02]  /*62e0*/  P2R R221, PR, RZ, 0x20 ;  /* 0x00000020ffdd7803 */ /* 0x000fe40000000000 */
[----:B------:R-:W-:Y:S02]  /*62f0*/  CS2R R156, SRZ ;  /* 0x00000000009c7805 */ /* 0x000fe4000001ff00 */
[----:B------:R-:W-:Y:S02]  /*6300*/  LEA R0, R4, UR40, 0x3 ;  /* 0x0000002804007c11 */ /* 0x000fe4000f8e18ff */
[----:B------:R-:W-:Y:S02]  /*6310*/  CS2R R150, SRZ ;  /* 0x0000000000967805 */ /* 0x000fe4000001ff00 */
[----:B------:R-:W-:Y:S02]  /*6320*/  CS2R R148, SRZ ;  /* 0x0000000000947805 */ /* 0x000fe4000001ff00 */
[----:B------:R-:W-:Y:S02]  /*6330*/  CS2R R142, SRZ ;  /* 0x00000000008e7805 */ /* 0x000fe4000001ff00 */
[----:B------:R-:W-:Y:S02]  /*6340*/  CS2R R140, SRZ ;  /* 0x00000000008c7805 */ /* 0x000fe4000001ff00 */
[----:B------:R-:W-:Y:S02]  /*6350*/  CS2R R134, SRZ ;  /* 0x0000000000867805 */ /* 0x000fe4000001ff00 */
[----:B------:R-:W-:Y:S02]  /*6360*/  CS2R R132, SRZ ;  /* 0x0000000000847805 */ /* 0x000fe4000001ff00 */
[----:B------:R-:W-:Y:S02]  /*6370*/  @P5 SHF.L.U32 R5, R3, 0x1f, RZ ;  /* 0x0000001f03055819 */ /* 0x000fe400000006ff */
[----:B------:R-:W-:Y:S02]  /*6380*/  CS2R R126, SRZ ;  /* 0x00000000007e7805 */ /* 0x000fe4000001ff00 */
[----:B------:R-:W-:Y:S02]  /*6390*/  CS2R R124, SRZ ;  /* 0x00000000007c7805 */ /* 0x000fe4000001ff00 */
[----:B------:R-:W-:Y:S01]  /*63a0*/  CS2R R118, SRZ ;  /* 0x0000000000767805 */ /* 0x000fe2000001ff00 */
[----:B------:R-:W1:Y:S01]  /*63b0*/  @P5 SYNCS.PHASECHK.TRANS64.TRYWAIT P0, [R0+URZ+0x1a0], R5 ;  /* 0x0001a005000055a7 */ /* 0x000e6200080011ff */
[----:B------:R-:W-:Y:S02]  /*63c0*/  CS2R R116, SRZ ;  /* 0x0000000000747805 */ /* 0x000fe4000001ff00 */
[----:B------:R-:W-:Y:S02]  /*63d0*/  CS2R R110, SRZ ;  /* 0x00000000006e7805 */ /* 0x000fe4000001ff00 */
[----:B------:R-:W-:Y:S01]  /*63e0*/  CS2R R108, SRZ ;  /* 0x00000000006c7805 */ /* 0x000fe2000001ff00 */
[----:B------:R2:W4:Y:S01]  /*63f0*/  SYNCS.PHASECHK.TRANS64.TRYWAIT P3, [R160+URZ+0x1f0], R9 ;  /* 0x0001f009a00075a7 */ /* 0x00052200080611ff */
[----:B-1----:R-:W-:Y:S01]  /*6400*/  @P5 PLOP3.LUT P4, PT, P0, PT, PT, 0x8, 0x80 ;  /* 0x000000000080581c */ /* 0x002fe2000078e170 */
[----:B------:R-:W-:Y:S01]  /*6410*/  @!UPT UIADD3 URZ, UPT, UPT, URZ, URZ, URZ ;  /* 0x000000fffffff290 */ /* 0x000fe2000fffe0ff */
[----:B--2---:R-:W-:Y:S11]  /*6420*/  @!P5 BRA `(.L_x_108) ;  /* 0x0000000000c8d947 */ /* 0x004ff60003800000 */
[----:B------:R-:W-:Y:S01]  /*6430*/  ISETP.NE.U32.AND P0, PT, RZ, UR38, PT ;  /* 0x00000026ff007c0c */ /* 0x000fe2000bf05070 */
[----:B------:R-:W-:Y:S01]  /*6440*/  BSSY B0, `(.L_x_109) ;  /* 0x000000d000007945 */ /* 0x000fe20003800000 */
[----:B------:R-:W-:Y:S02]  /*6450*/  FSETP.NEU.AND P1, PT, R101, RZ, PT ;  /* 0x000000ff6500720b */ /* 0x000fe40003f2d000 */
[----:B------:R-:W-:Y:S02]  /*6460*/  ISETP.NE.AND.EX P0, PT, RZ, UR39, PT, P0 ;  /* 0x00000027ff007c0c */ /* 0x000fe4000bf05300 */
[----:B------:R-:W-:Y:S02]  /*6470*/  SEL R4, RZ, 0xffffffff, P1 ;  /* 0xffffffffff047807 */ /* 0x000fe40000800000 */
[----:B------:R-:W-:Y:S02]  /*6480*/  LOP3.LUT P1, RZ, R206, 0xff, RZ, 0xc0, !PT ;  /* 0x000000ffceff7812 */ /* 0x000fe4000782c0ff */
[----:B------:R-:W-:Y:S04]  /*6490*/  SEL R5, RZ, 0xffffffff, P0 ;  /* 0xffffffffff057807 */ /* 0x000fe80000000000 */
[----:B------:R-:W-:Y:S01]  /*64a0*/  @P2 SEL R4, R5, R4, !P1 ;  /* 0x0000000405042207 */ /* 0x000fe20004800000 */
[----:B------:R-:W-:Y:S03]  /*64b0*/  IMAD.U32 R5, RZ, RZ, UR42 ;  /* 0x0000002aff057e24 */ /* 0x000fe6000f8e00ff */
[----:B------:R-:W-:Y:S01]  /*64c0*/  LOP3.LUT R4, R4, 0x1, RZ, 0xc0, !PT ;  /* 0x0000000104047812 */ /* 0x000fe200078ec0ff */
[----:B------:R-:W-:Y:S06]  /*64d0*/  @!P4 BRA `(.L_x_110) ;  /* 0x00000000000cc947 */ /* 0x000fec0003800000 */
[----:B------:R-:W-:Y:S04]  /*64e0*/  SHF.L.U32 R3, R3, 0x1f, RZ ;  /* 0x0000001f03037819 */ /* 0x000fe800000006ff */
[----:B------:R-:W1:Y:S02]  /*64f0*/  SYNCS.PHASECHK.TRANS64.TRYWAIT P0, [R0+URZ+0x1a0], R3 ;  /* 0x0001a003000075a7 */ /* 0x000e6400080011ff */
[----:B-1----:R-:W-:Y:S05]  /*6500*/  @!P0 BRA `(.L_x_111) ;  /* 0x0000003000e08947 */ /* 0x002fea0003800000 */
.L_x_110:
[----:B------:R-:W-:Y:S05]  /*6510*/  BSYNC B0 ;  /* 0x0000000000007941 */ /* 0x000fea0003800000 */
.L_x_109:
[----:B------:R-:W-:Y:S02]  /*6520*/  ISETP.NE.U32.AND P0, PT, R4, 0x1, PT ;  /* 0x000000010400780c */ /* 0x000fe40003f05070 */
[----:B------:R-:W-:Y:S02]  /*6530*/  CS2R R110, SRZ ;  /* 0x00000000006e7805 */ /* 0x000fe4000001ff00 */
        /* <DEDUP_REMOVED lines=10> */
[----:B------:R-:W-:Y:S01]  /*65e0*/  CS2R R116, SRZ ;  /* 0x0000000000747805 */ /* 0x000fe2000001ff00 */
[----:B-1----:R-:W-:Y:S01]  /*65f0*/  @P0 IMAD R0, R5, 0x2800, R210 ;  /* 0x0000280005000824 */ /* 0x002fe200078e02d2 */
[----:B------:R-:W-:Y:S02]  /*6600*/  CS2R R134, SRZ ;  /* 0x0000000000867805 */ /* 0x000fe4000001ff00 */
[----:B------:R-:W-:Y:S02]  /*6610*/  CS2R R132, SRZ ;  /* 0x0000000000847805 */ /* 0x000fe4000001ff00 */
[----:B------:R-:W-:Y:S02]  /*6620*/  CS2R R150, SRZ ;  /* 0x0000000000967805 */ /* 0x000fe4000001ff00 */
[----:B------:R-:W-:Y:S02]  /*6630*/  CS2R R148, SRZ ;  /* 0x0000000000947805 */ /* 0x000fe4000001ff00 */
[----:B------:R-:W-:Y:S02]  /*6640*/  @P0 LEA R4, R0, UR40, 0x1 ;  /* 0x0000002800040c11 */ /* 0x000fe4000f8e08ff */
[----:B------:R-:W-:Y:S02]  /*6650*/  CS2R R166, SRZ ;  /* 0x0000000000a67805 */ /* 0x000fe4000001ff00 */
[----:B------:R-:W-:Y:S01]  /*6660*/  CS2R R164, SRZ ;  /* 0x0000000000a47805 */ /* 0x000fe2000001ff00 */
[----:B------:R-:W-:Y:S01]  /*6670*/  IMAD.MOV.U32 R182, RZ, RZ, RZ ;  /* 0x000000ffffb67224 */ /* 0x000fe200078e00ff */
[----:B------:R-:W-:Y:S01]  /*6680*/  CS2R R180, SRZ ;  /* 0x0000000000b47805 */ /* 0x000fe2000001ff00 */
[----:B------:R-:W-:Y:S01]  /*6690*/  @P0 IMAD R0, R217, 0x2, R4 ;  /* 0x00000002d9000824 */ /* 0x000fe200078e0204 */
[----:B------:R-:W-:Y:S05]  /*66a0*/  @P0 WARPSYNC.ALL ;  /* 0x0000000000000948 */ /* 0x000fea0003800000 */
[----:B------:R1:W2:Y:S04]  /*66b0*/  @P0 LDSM.16.M88.4 R108, [R4+0x400] ;  /* 0x00040000046c083b */ /* 0x0002a80000000200 */
[----:B------:R1:W1:Y:S04]  /*66c0*/  @P0 LDSM.16.M88.4 R124, [R4+0x1400] ;  /* 0x00140000047c083b */ /* 0x0002680000000200 */
[----:B------:R1:W1:Y:S04]  /*66d0*/  @P0 LDSM.16.M88.4 R140, [R4+0x2400] ;  /* 0x00240000048c083b */ /* 0x0002680000000200 */
[----:B------:R1:W1:Y:S04]  /*66e0*/  @P0 LDSM.16.M88.4 R156, [R4+0x3400] ;  /* 0x00340000049c083b */ /* 0x0002680000000200 */
[----:B------:R1:W1:Y:S04]  /*66f0*/  @P0 LDSM.16.M88.4 R172, [R4+0x4400] ;  /* 0x0044000004ac083b */ /* 0x0002680000000200 */
[----:B------:R1:W1:Y:S04]  /*6700*/  @P0 LDSM.16.M88.4 R116, [R0+0x400] ;  /* 0x000400000074083b */ /* 0x0002680000000200 */
[----:B------:R1:W1:Y:S04]  /*6710*/  @P0 LDSM.16.M88.4 R132, [R0+0x1400] ;  /* 0x001400000084083b */ /* 0x0002680000000200 */
[----:B------:R1:W1:Y:S04]  /*6720*/  @P0 LDSM.16.M88.4 R148, [R0+0x2400] ;  /* 0x002400000094083b */ /* 0x0002680000000200 */
[----:B------:R1:W1:Y:S04]  /*6730*/  @P0 LDSM.16.M88.4 R164, [R0+0x3400] ;  /* 0x0034000000a4083b */ /* 0x0002680000000200 */
[----:B------:R1:W1:Y:S02]  /*6740*/  @P0 LDSM.16.M88.4 R180, [R0+0x4400] ;  /* 0x0044000000b4083b */ /* 0x0002640000000200 */
.L_x_108:
[----:B------:R-:W-:Y:S05]  /*6750*/  BSYNC B1 ;  /* 0x0000000000017941 */ /* 0x000fea0003800000 */
.L_x_107:
[----:B-1----:R-:W-:Y:S04]  /*6760*/  LEA.HI R0, R96, R96, RZ, 0x1 ;  /* 0x0000006060007211 */ /* 0x002fe800078f08ff */
[----:B------:R-:W-:Y:S02]  /*6770*/  SHF.R.U32.HI R7, RZ, 0x1, R0 ;  /* 0x00000001ff077819 */ /* 0x000fe40000011600 */
[----:B------:R-:W-:Y:S03]  /*6780*/  LOP3.LUT R5, R0, 0xffe, RZ, 0xc0, !PT ;  /* 0x00000ffe00057812 */ /* 0x000fe600078ec0ff */
[----:B------:R-:W-:Y:S02]  /*6790*/  IMAD R3, R7, 0xa0, R2 ;  /* 0x000000a007037824 */ /* 0x000fe400078e0202 */
[----:B------:R-:W-:Y:S04]  /*67a0*/  IMAD.IADD R0, R96, 0x1, -R5 ;  /* 0x0000000160007824 */ /* 0x000fe800078e0a05 */
[----:B------:R-:W-:Y:S05]  /*67b0*/  IMAD R99, R0, 0x100000, R3 ;  /* 0x0010000000637824 */ /* 0x000fea00078e0203 */
[----:B------:R-:W-:Y:S04]  /*67c0*/  SHF.R.U32.HI R4, RZ, 0x15, R99 ;  /* 0x00000015ff047819 */ /* 0x000fe80000011663 */
[----:B------:R-:W-:Y:S01]  /*67d0*/  LOP3.LUT P0, RZ, R4, 0x3, R211, 0x48, !PT ;  /* 0x0000000304ff7812 */ /* 0x000fe200078048d3 */
[----:B------:R-:W-:Y:S01]  /*67e0*/  @!UPT UIADD3 URZ, UPT, UPT, URZ, URZ, URZ ;  /* 0x000000fffffff290 */ /* 0x000fe2000fffe0ff */
[----:B----4-:R-:W-:Y:S11]  /*67f0*/  @P3 BRA `(.L_x_112) ;  /* 0x0000000000083947 */ /* 0x010ff60003800000 */
[----:B------:R-:W1:Y:S02]  /*6800*/  SYNCS.PHASECHK.TRANS64.TRYWAIT P1, [R160+URZ+0x1f0], R9 ;  /* 0x0001f009a00075a7 */ /* 0x000e6400080211ff */
[----:B-1----:R-:W-:Y:S05]  /*6810*/  @!P1 BRA `(.L_x_113) ;  /* 0x0000003000309947 */ /* 0x002fea0003800000 */
.L_x_112:
[----:B------:R-:W-:Y:S05]  /*6820*/  @!P0 BRA `(.L_x_114) ;  /* 0x0000000000408947 */ /* 0x000fea0003800000 */
[----:B------:R-:W4:Y:S01]  /*6830*/  LDCU.64 UR8, c[0x4][0x70] ;  /* 0x01000e00ff0877ac */ /* 0x000f220008000a00 */
[----:B------:R-:W-:Y:S01]  /*6840*/  MOV R15, 0x0 ;  /* 0x00000000000f7802 */ /* 0x000fe20000000f00 */
[----:B------:R-:W-:Y:S02]  /*6850*/  HFMA2 R12, -RZ, RZ, 0, 5.9604644775390625e-08 ;  /* 0x00000001ff0c7431 */ /* 0x000fe400000001ff */
[----:B------:R-:W-:Y:S02]  /*6860*/  IMAD.MOV.U32 R8, RZ, RZ, 0x192 ;  /* 0x00000192ff087424 */ /* 0x000fe400078e00ff */
[----:B------:R-:W-:Y:S01]  /*6870*/  IMAD.MOV.U32 R13, RZ, RZ, RZ ;  /* 0x000000ffff0d7224 */ /* 0x000fe200078e00ff */
[----:B------:R-:W5:Y:S01]  /*6880*/  LDCU.64 UR6, c[0x4][0x78] ;  /* 0x01000f00ff0677ac */ /* 0x000f620008000a00 */
[----:B------:R-:W1:Y:S01]  /*6890*/  LDC.64 R14, c[0x4][R15] ;  /* 0x010000000f0e7b82 */ /* 0x000e620000000a00 */
[----:B------:R-:W2:Y:S01]  /*68a0*/  LDCU.64 UR4, c[0x4][0x10] ;  /* 0x01000200ff0477ac */ /* 0x000ea20008000a00 */
[----:B----4-:R-:W-:Y:S01]  /*68b0*/  MOV R5, UR9 ;  /* 0x0000000900057c02 */ /* 0x010fe20008000f00 */
[----:B------:R-:W-:Y:S01]  /*68c0*/  IMAD.U32 R4, RZ, RZ, UR8 ;  /* 0x00000008ff047e24 */ /* 0x000fe2000f8e00ff */
[----:B-----5:R-:W-:Y:S01]  /*68d0*/  MOV R7, UR7 ;  /* 0x0000000700077c02 */ /* 0x020fe20008000f00 */
[----:B------:R-:W-:Y:S01]  /*68e0*/  IMAD.U32 R6, RZ, RZ, UR6 ;  /* 0x00000006ff067e24 */ /* 0x000fe2000f8e00ff */
[----:B--2---:R-:W-:Y:S01]  /*68f0*/  MOV R11, UR5 ;  /* 0x00000005000b7c02 */ /* 0x004fe20008000f00 */
[----:B------:R-:W-:Y:S02]  /*6900*/  IMAD.U32 R10, RZ, RZ, UR4 ;  /* 0x00000004ff0a7e24 */ /* 0x000fe4000f8e00ff */
[----:B------:R-:W-:Y:S07]  /*6910*/  LEPC R20, `(.L_x_114) ;  /* 0x000000001014794e */ /* 0x000fee0000000000 */
[----:B-1-3--:R-:W-:Y:S05]  /*6920*/  CALL.ABS.NOINC R14 ;  /* 0x000000000e007343 */ /* 0x00afea0003c00000 */
.L_x_114:
[----:B------:R-:W-:Y:S05]  /*6930*/  WARPSYNC.ALL ;  /* 0x0000000000007948 */ /* 0x000fea0003800000 */
[C---:B------:R-:W-:Y:S01]  /*6940*/  R2UR UR4, R99.reuse ;  /* 0x00000000630472ca */ /* 0x040fe200000e0000 */
[----:B------:R-:W-:Y:S05]  /*6950*/  VIADD R0, R99, 0x20 ;  /* 0x0000002063007836 */ /* 0x000fea0000000000 */
[----:B------:R-:W-:Y:S04]  /*6960*/  SHF.R.U32.HI R0, RZ, 0x15, R0 ;  /* 0x00000015ff007819 */ /* 0x000fe80000011600 */
[----:B------:R-:W-:Y:S03]  /*6970*/  LOP3.LUT P0, RZ, R0, 0x3, R211, 0x48, !PT ;  /* 0x0000000300ff7812 */ /* 0x000fe600078048d3 */
[----:B------:R-:W4:Y:S10]  /*6980*/  LDTM.16dp256bit.x4 R72, tmem[UR4] ;  /* 0x00000004004879ee */ /* 0x000f340008120000 */
[----:B----4-:R-:W-:Y:S05]  /*6990*/  @!P0 BRA `(.L_x_115) ;  /* 0x0000000000408947 */ /* 0x010fea0003800000 */
        /* <DEDUP_REMOVED lines=16> */
.L_x_115:
[----:B------:R-:W-:Y:S05]  /*6aa0*/  WARPSYNC.ALL ;  /* 0x0000000000007948 */ /* 0x000fea0003800000 */
[C---:B------:R-:W-:Y:S01]  /*6ab0*/  R2UR UR4, R99.reuse ;  /* 0x00000000630472ca */ /* 0x040fe200000e0000 */
[----:B------:R-:W-:Y:S05]  /*6ac0*/  VIADD R0, R99, 0x40 ;  /* 0x0000004063007836 */ /* 0x000fea0000000000 */
[----:B------:R-:W-:Y:S04]  /*6ad0*/  SHF.R.U32.HI R0, RZ, 0x15, R0 ;  /* 0x00000015ff007819 */ /* 0x000fe80000011600 */
[----:B------:R-:W-:Y:S03]  /*6ae0*/  LOP3.LUT P0, RZ, R0, 0x3, R211, 0x48, !PT ;  /* 0x0000000300ff7812 */ /* 0x000fe600078048d3 */
[----:B------:R-:W4:Y:S10]  /*6af0*/  LDTM.16dp256bit.x4 R56, tmem[UR4+0x20] ;  /* 0x00002004003879ee */ /* 0x000f340008120000 */
        /* <DEDUP_REMOVED lines=17> */
.L_x_116:
        /* <DEDUP_REMOVED lines=23> */
.L_x_117:
        /* <DEDUP_REMOVED lines=23> */
.L_x_118:
[----:B------:R-:W-:Y:S01]  /*6ef0*/  ISETP.NE.AND P0, PT, R218, RZ, PT ;  /* 0x000000ffda00720c */ /* 0x000fe20003f05270 */
[----:B------:R-:W-:Y:S05]  /*6f00*/  WARPSYNC.ALL ;  /* 0x0000000000007948 */ /* 0x000fea0003800000 */
[--C-:B--2---:R-:W-:Y:S01]  /*6f10*/  HADD2.F32 R100, -RZ, R108.reuse.H0_H0 ;  /* 0x2000006cff647230 */ /* 0x104fe20000004100 */
[----:B------:R-:W-:Y:S01]  /*6f20*/  R2UR UR5, R160 ;  /* 0x00000000a00572ca */ /* 0x000fe200000e0000 */
[----:B------:R-:W-:Y:S01]  /*6f30*/  HADD2.F32 R102, -RZ, R108.H1_H1 ;  /* 0x3000006cff667230 */ /* 0x000fe20000004100 */
[----:B------:R-:W-:Y:S01]  /*6f40*/  R2UR UR4, R99 ;  /* 0x00000000630472ca */ /* 0x000fe200000e0000 */
[--C-:B------:R-:W-:Y:S02]  /*6f50*/  HADD2.F32 R107, -RZ, R111.reuse.H0_H0 ;  /* 0x2000006fff6b7230 */ /* 0x100fe40000004100 */
[C---:B---3--:R-:W-:Y:S01]  /*6f60*/  FMUL R0, R98.reuse, R72 ;  /* 0x0000004862007220 */ /* 0x048fe20000400000 */
[----:B------:R-:W-:Y:S02]  /*6f70*/  HADD2.F32 R108, -RZ, R111.H1_H1 ;  /* 0x3000006fff6c7230 */ /* 0x000fe40000004100 */
[C---:B------:R-:W-:Y:S01]  /*6f80*/  FMUL R3, R98.reuse, R73 ;  /* 0x0000004962037220 */ /* 0x040fe20000400000 */
[--C-:B------:R-:W-:Y:S02]  /*6f90*/  HADD2.F32 R111, -RZ, R117.reuse.H0_H0 ;  /* 0x20000075ff6f7230 */ /* 0x100fe40000004100 */
[C---:B------:R-:W-:Y:S01]  /*6fa0*/  FFMA R0, R101.reuse, R100, R0 ;  /* 0x0000006465007223 */ /* 0x040fe20000000000 */
[----:B------:R-:W-:Y:S02]  /*6fb0*/  HADD2.F32 R112, -RZ, R117.H1_H1 ;  /* 0x30000075ff707230 */ /* 0x000fe40000004100 */
[----:B------:R-:W-:Y:S01]  /*6fc0*/  FFMA R3, R101, R102, R3 ;  /* 0x0000006665037223 */ /* 0x000fe20000000003 */
[--C-:B------:R-:W-:Y:S02]  /*6fd0*/  HADD2.F32 R113, -RZ, R118.reuse.H0_H0 ;  /* 0x20000076ff717230 */ /* 0x100fe40000004100 */
[C---:B------:R-:W-:Y:S01]  /*6fe0*/  FMUL R20, R98.reuse, R74 ;  /* 0x0000004a62147220 */ /* 0x040fe20000400000 */
[----:B------:R-:W-:Y:S01]  /*6ff0*/  HADD2.F32 R114, -RZ, R118.H1_H1 ;  /* 0x30000076ff727230 */ /* 0x000fe20000004100 */
[----:B------:R-:W-:Y:S01]  /*7000*/  UIADD3 UR5, UPT, UPT, UR5, 0x210, URZ ;  /* 0x0000021005057890 */ /* 0x000fe2000fffe0ff */
[--C-:B------:R-:W-:Y:S01]  /*7010*/  HADD2.F32 R117, -RZ, R124.reuse.H0_H0 ;  /* 0x2000007cff757230 */ /* 0x100fe20000004100 */
[----:B-1----:R-:W1:Y:S01]  /*7020*/  LDTM.16dp256bit.x4 R4, tmem[UR4+0x80] ;  /* 0x00008004000479ee */ /* 0x002e620008120000 */
[----:B------:R-:W-:Y:S01]  /*7030*/  HADD2.F32 R118, -RZ, R124.H1_H1 ;  /* 0x3000007cff767230 */ /* 0x000fe20000004100 */
[----:B------:R-:W-:Y:S01]  /*7040*/  NOP ;  /* 0x0000000000007918 */ /* 0x000fe20000000000 */
[--C-:B------:R-:W-:Y:S01]  /*7050*/  HADD2.F32 R123, -RZ, R127.reuse.H0_H0 ;  /* 0x2000007fff7b7230 */ /* 0x100fe20000004100 */
[----:B------:R-:W-:Y:S01]  /*7060*/  UPRMT UR5, UR37, 0x654, UR5 ;  /* 0x0000065425057896 */ /* 0x000fe20008000005 */
[----:B------:R-:W-:Y:S01]  /*7070*/  HADD2.F32 R124, -RZ, R127.H1_H1 ;  /* 0x3000007fff7c7230 */ /* 0x000fe20000004100 */
[----:B------:R-:W-:Y:S01]  /*7080*/  F2FP.F16.F32.PACK_AB R196, R3, R0 ;  /* 0x0000000003c4723e */ /* 0x000fe200000000ff */
[--C-:B------:R-:W-:Y:S02]  /*7090*/  HADD2.F32 R127, -RZ, R133.reuse.H0_H0 ;  /* 0x20000085ff7f7230 */ /* 0x100fe40000004100 */
[C---:B------:R-:W-:Y:S01]  /*70a0*/  FMUL R21, R98.reuse, R75 ;  /* 0x0000004b62157220 */ /* 0x040fe20000400000 */
[----:B------:R-:W-:Y:S02]  /*70b0*/  HADD2.F32 R128, -RZ, R133.H1_H1 ;  /* 0x30000085ff807230 */ /* 0x000fe40000004100 */
[C---:B------:R-:W-:Y:S01]  /*70c0*/  FMUL R22, R98.reuse, R76 ;  /* 0x0000004c62167220 */ /* 0x040fe20000400000 */
[--C-:B------:R-:W-:Y:S02]  /*70d0*/  HADD2.F32 R129, -RZ, R134.reuse.H0_H0 ;  /* 0x20000086ff817230 */ /* 0x100fe40000004100 */
[C---:B------:R-:W-:Y:S01]  /*70e0*/  FMUL R23, R98.reuse, R77 ;  /* 0x0000004d62177220 */ /* 0x040fe20000400000 */
[----:B------:R-:W-:Y:S01]  /*70f0*/  HADD2.F32 R130, -RZ, R134.H1_H1 ;  /* 0x30000086ff827230 */ /* 0x000fe20000004100 */
[----:B-1----:R-:W-:Y:S01]  /*7100*/  SYNCS.ARRIVE.TRANS64.RED.A1T0 RZ, [UR5], RZ ;  /* 0x000000ffffff79a7 */ /* 0x002fe20008100405 */
[--C-:B------:R-:W-:Y:S02]  /*7110*/  HADD2.F32 R133, -RZ, R140.reuse.H0_H0 ;  /* 0x2000008cff857230 */ /* 0x100fe40000004100 */
[C---:B------:R-:W-:Y:S01]  /*7120*/  FMUL R72, R98.reuse, R78 ;  /* 0x0000004e62487220 */ /* 0x040fe20000400000 */
[----:B------:R-:W-:Y:S02]  /*7130*/  HADD2.F32 R134, -RZ, R140.H1_H1 ;  /* 0x3000008cff867230 */ /* 0x000fe40000004100 */
[C---:B------:R-:W-:Y:S01]  /*7140*/  FMUL R73, R98.reuse, R79 ;  /* 0x0000004f62497220 */ /* 0x040fe20000400000 */
        /* <DEDUP_REMOVED lines=16> */
[----:B------:R-:W-:Y:S02]  /*7250*/  HADD2.F32 R103, -RZ, R109.H0_H0 ;  /* 0x2000006dff677230 */ /* 0x000fe40000004100 */
[C---:B------:R-:W-:Y:S01]  /*7260*/  FMUL R56, R98.reuse, R56 ;  /* 0x0000003862387220 */ /* 0x040fe20000400000 */
[--C-:B------:R-:W-:Y:S02]  /*7270*/  HADD2.F32 R155, -RZ, R159.reuse.H0_H0 ;  /* 0x2000009fff9b7230 */ /* 0x100fe40000004100 */
[C---:B------:R-:W-:Y:S01]  /*7280*/  FMUL R57, R98.reuse, R57 ;  /* 0x0000003962397220 */ /* 0x040fe20000400000 */
[----:B------:R-:W-:Y:S02]  /*7290*/  HADD2.F32 R156, -RZ, R159.H1_H1 ;  /* 0x3000009fff9c7230 */ /* 0x000fe40000004100 */
[C---:B------:R-:W-:Y:S01]  /*72a0*/  FFMA R20, R101.reuse, R103, R20 ;  /* 0x0000006765147223 */ /* 0x040fe20000000014 */
[----:B------:R-:W-:Y:S02]  /*72b0*/  HADD2.F32 R160, -RZ, R165.H1_H1 ;  /* 0x300000a5ffa07230 */ /* 0x000fe40000004100 */
[C---:B------:R-:W-:Y:S01]  /*72c0*/  FMUL R58, R98.reuse, R58 ;  /* 0x0000003a623a7220 */ /* 0x040fe20000400000 */
[--C-:B------:R-:W-:Y:S02]  /*72d0*/  HADD2.F32 R161, -RZ, R166.reuse.H0_H0 ;  /* 0x200000a6ffa17230 */ /* 0x100fe40000004100 */
[C---:B------:R-:W-:Y:S01]  /*72e0*/  FMUL R59, R98.reuse, R59 ;  /* 0x0000003b623b7220 */ /* 0x040fe20000400000 */
[----:B------:R-:W-:Y:S02]  /*72f0*/  HADD2.F32 R162, -RZ, R166.H1_H1 ;  /* 0x300000a6ffa27230 */ /* 0x000fe40000004100 */
[C---:B------:R-:W-:Y:S01]  /*7300*/  FMUL R60, R98.reuse, R60 ;  /* 0x0000003c623c7220 */ /* 0x040fe20000400000 */
[----:B------:R-:W-:Y:S02]  /*7310*/  HADD2.F32 R104, -RZ, R109.H1_H1 ;  /* 0x3000006dff687230 */ /* 0x000fe40000004100 */
[C---:B------:R-:W-:Y:S01]  /*7320*/  FMUL R61, R98.reuse, R61 ;  /* 0x0000003d623d7220 */ /* 0x040fe20000400000 */
[----:B------:R-:W-:Y:S02]  /*7330*/  HADD2.F32 R159, -RZ, R165.H0_H0 ;  /* 0x200000a5ff9f7230 */ /* 0x000fe40000004100 */
[C---:B------:R-:W-:Y:S01]  /*7340*/  FMUL R62, R98.reuse, R62 ;  /* 0x0000003e623e7220 */ /* 0x040fe20000400000 */
[----:B------:R-:W-:Y:S02]  /*7350*/  HADD2.F32 R105, -RZ, R110.H0_H0 ;  /* 0x2000006eff697230 */ /* 0x000fe40000004100 */
[C---:B------:R-:W-:Y:S01]  /*7360*/  FFMA R21, R101.reuse, R104, R21 ;  /* 0x0000006865157223 */ /* 0x040fe20000000015 */
[--C-:B------:R-:W-:Y:S02]  /*7370*/  HADD2.F32 R165, -RZ, R172.reuse.H0_H0 ;  /* 0x200000acffa57230 */ /* 0x100fe40000004100 */
[C---:B------:R-:W-:Y:S01]  /*7380*/  FMUL R63, R98.reuse, R63 ;  /* 0x0000003f623f7220 */ /* 0x040fe20000400000 */
[----:B------:R-:W-:Y:S02]  /*7390*/  HADD2.F32 R166, -RZ, R172.H1_H1 ;  /* 0x300000acffa67230 */ /* 0x000fe40000004100 */
[----:B------:R-:W-:Y:S01]  /*73a0*/  FFMA R22, R101, R105, R22 ;  /* 0x0000006965167223 */ /* 0x000fe20000000016 */
[--C-:B------:R-:W-:Y:S01]  /*73b0*/  HADD2.F32 R171, -RZ, R175.reuse.H0_H0 ;  /* 0x200000afffab7230 */ /* 0x100fe20000004100 */
[----:B------:R-:W-:Y:S01]  /*73c0*/  F2FP.F16.F32.PACK_AB R197, R21, R20 ;  /* 0x0000001415c5723e */ /* 0x000fe200000000ff */
[----:B------:R-:W-:Y:S02]  /*73d0*/  HADD2.F32 R172, -RZ, R175.H1_H1 ;  /* 0x300000afffac7230 */ /* 0x000fe40000004100 */
[C---:B------:R-:W-:Y:S01]  /*73e0*/  FMUL R64, R98.reuse, R64 ;  /* 0x0000004062407220 */ /* 0x040fe20000400000 */
[----:B------:R-:W-:Y:S02]  /*73f0*/  HADD2.F32 R106, -RZ, R110.H1_H1 ;  /* 0x3000006eff6a7230 */ /* 0x000fe40000004100 */
[C---:B------:R-:W-:Y:S01]  /*7400*/  FMUL R65, R98.reuse, R65 ;  /* 0x0000004162417220 */ /* 0x040fe20000400000 */
[--C-:B------:R-:W-:Y:S02]  /*7410*/  HADD2.F32 R175, -RZ, R181.reuse.H0_H0 ;  /* 0x200000b5ffaf7230 */ /* 0x100fe40000004100 */
[C---:B------:R-:W-:Y:S01]  /*7420*/  FMUL R66, R98.reuse, R66 ;  /* 0x0000004262427220 */ /* 0x040fe20000400000 */
[----:B------:R-:W-:Y:S01]  /*7430*/  HADD2.F32 R176, -RZ, R181.H1_H1 ;  /* 0x300000b5ffb07230 */ /* 0x000fe20000004100 */
[----:B------:R-:W-:Y:S01]  /*7440*/  MOV R181, UR42 ;  /* 0x0000002a00b57c02 */ /* 0x000fe20008000f00 */
[C---:B------:R-:W-:Y:S01]  /*7450*/  FFMA R23, R101.reuse, R106, R23 ;  /* 0x0000006a65177223 */ /* 0x040fe20000000017 */
[C---:B------:R-:W-:Y:S01]  /*7460*/  FFMA R72, R101.reuse, R107, R72 ;  /* 0x0000006b65487223 */ /* 0x040fe20000000048 */
[----:B------:R-:W-:Y:S01]  /*7470*/  FFMA R73, R101, R108, R73 ;  /* 0x0000006c65497223 */ /* 0x000fe20000000049 */
[--C-:B------:R-:W-:Y:S02]  /*7480*/  HADD2.F32 R177, -RZ, R182.reuse.H0_H0 ;  /* 0x200000b6ffb17230 */ /* 0x100fe40000004100 */
[C---:B------:R-:W-:Y:S01]  /*7490*/  FMUL R67, R98.reuse, R67 ;  /* 0x0000004362437220 */ /* 0x040fe20000400000 */
[----:B------:R-:W-:Y:S01]  /*74a0*/  IMAD R181, R181, 0x2800, R210 ;  /* 0x00002800b5b57824 */ /* 0x000fe200078e02d2 */
[----:B------:R-:W-:Y:S01]  /*74b0*/  F2FP.F16.F32.PACK_AB R198, R23, R22 ;  /* 0x0000001617c6723e */ /* 0x000fe200000000ff */
[----:B------:R-:W-:Y:S01]  /*74c0*/  HADD2.F32 R178, -RZ, R182.H1_H1 ;  /* 0x300000b6ffb27230 */ /* 0x000fe20000004100 */
[----:B------:R-:W-:Y:S01]  /*74d0*/  F2FP.F16.F32.PACK_AB R199, R73, R72 ;  /* 0x0000004849c7723e */ /* 0x000fe200000000ff */
[--C-:B------:R-:W-:Y:S01]  /*74e0*/  HADD2.F32 R109, -RZ, R116.reuse.H0_H0 ;  /* 0x20000074ff6d7230 */ /* 0x100fe20000004100 */
[----:B------:R-:W-:Y:S01]  /*74f0*/  LEA R182, R181, UR40, 0x1 ;  /* 0x00000028b5b67c11 */ /* 0x000fe2000f8e08ff */
[----:B------:R-:W-:Y:S02]  /*7500*/  HADD2.F32 R110, -RZ, R116.H1_H1 ;  /* 0x30000074ff6e7230 */ /* 0x000fe40000004100 */
[C---:B------:R-:W-:Y:S01]  /*7510*/  FMUL R68, R98.reuse, R68 ;  /* 0x0000004462447220 */ /* 0x040fe20000400000 */
[----:B------:R-:W-:Y:S01]  /*7520*/  HADD2.F32 R163, -RZ, R167.H0_H0 ;  /* 0x200000a7ffa37230 */ /* 0x000fe20000004100 */
[----:B------:R-:W-:Y:S01]  /*7530*/  LEA R181, R217, R182, 0x1 ;  /* 0x000000b6d9b57211 */ /* 0x000fe200078e08ff */
[----:B------:R1:W-:Y:S01]  /*7540*/  STSM.16.M88.4 [R182+0x400], R196 ;  /* 0x000400c4b6007844 */ /* 0x0003e20000000200 */
[C---:B------:R-:W-:Y:S01]  /*7550*/  FFMA R74, R101.reuse, R109, R74 ;  /* 0x0000006d654a7223 */ /* 0x040fe2000000004a */
[C---:B------:R-:W-:Y:S01]  /*7560*/  FFMA R75, R101.reuse, R110, R75 ;  /* 0x0000006e654b7223 */ /* 0x040fe2000000004b */
[--C-:B------:R-:W-:Y:S02]  /*7570*/  HADD2.F32 R115, -RZ, R119.reuse.H0_H0 ;  /* 0x20000077ff737230 */ /* 0x100fe40000004100 */
[C---:B------:R-:W-:Y:S01]  /*7580*/  FFMA R76, R101.reuse, R111, R76 ;  /* 0x0000006f654c7223 */ /* 0x040fe2000000004c */
[----:B------:R-:W-:Y:S02]  /*7590*/  HADD2.F32 R116, -RZ, R119.H1_H1 ;  /* 0x30000077ff747230 */ /* 0x000fe40000004100 */
[----:B------:R-:W-:Y:S01]  /*75a0*/  FFMA R77, R101, R112, R77 ;  /* 0x00000070654d7223 */ /* 0x000fe2000000004d */
[----:B------:R-:W-:Y:S01]  /*75b0*/  F2FP.F16.F32.PACK_AB R200, R75, R74 ;  /* 0x0000004a4bc8723e */ /* 0x000fe200000000ff */
[C---:B------:R-:W-:Y:S01]  /*75c0*/  FFMA R78, R101.reuse, R113, R78 ;  /* 0x00000071654e7223 */ /* 0x040fe2000000004e */
[----:B------:R-:W-:Y:S01]  /*75d0*/  FFMA R79, R101, R114, R79 ;  /* 0x00000072654f7223 */ /* 0x000fe2000000004f */
[--C-:B------:R-:W-:Y:S01]  /*75e0*/  HADD2.F32 R119, -RZ, R125.reuse.H0_H0 ;  /* 0x2000007dff777230 */ /* 0x100fe20000004100 */
[----:B------:R-:W-:Y:S01]  /*75f0*/  F2FP.F16.F32.PACK_AB R201, R77, R76 ;  /* 0x0000004c4dc9723e */ /* 0x000fe200000000ff */
[----:B------:R-:W-:Y:S01]  /*7600*/  FFMA R80, R101, R115, R80 ;  /* 0x0000007365507223 */ /* 0x000fe20000000050 */
[----:B------:R-:W-:Y:S01]  /*7610*/  HADD2.F32 R120, -RZ, R125.H1_H1 ;  /* 0x3000007dff787230 */ /* 0x000fe20000004100 */
[----:B------:R-:W-:Y:S01]  /*7620*/  F2FP.F16.F32.PACK_AB R202, R79, R78 ;  /* 0x0000004e4fca723e */ /* 0x000fe200000000ff */
[C---:B------:R-:W-:Y:S01]  /*7630*/  FFMA R81, R101.reuse, R116, R81 ;  /* 0x0000007465517223 */ /* 0x040fe20000000051 */
[--C-:B------:R-:W-:Y:S02]  /*7640*/  HADD2.F32 R121, -RZ, R126.reuse.H0_H0 ;  /* 0x2000007eff797230 */ /* 0x100fe40000004100 */
[C---:B------:R-:W-:Y:S01]  /*7650*/  FFMA R56, R101.reuse, R117, R56 ;  /* 0x0000007565387223 */ /* 0x040fe20000000038 */
[----:B------:R-:W-:Y:S02]  /*7660*/  HADD2.F32 R122, -RZ, R126.H1_H1 ;  /* 0x3000007eff7a7230 */ /* 0x000fe40000004100 */
[----:B------:R-:W-:Y:S01]  /*7670*/  FFMA R57, R101, R118, R57 ;  /* 0x0000007665397223 */ /* 0x000fe20000000039 */
[----:B------:R-:W-:Y:S01]  /*7680*/  F2FP.F16.F32.PACK_AB R203, R81, R80 ;  /* 0x0000005051cb723e */ /* 0x000fe200000000ff */
[C---:B------:R-:W-:Y:S01]  /*7690*/  FFMA R58, R101.reuse, R119, R58 ;  /* 0x00000077653a7223 */ /* 0x040fe2000000003a */
[C---:B------:R-:W-:Y:S01]  /*76a0*/  FFMA R59, R101.reuse, R120, R59 ;  /* 0x00000078653b7223 */ /* 0x040fe2000000003b */
[C---:B------:R-:W-:Y:S01]  /*76b0*/  FFMA R60, R101.reuse, R121, R60 ;  /* 0x00000079653c7223 */ /* 0x040fe2000000003c */
[C---:B------:R-:W-:Y:S01]  /*76c0*/  FFMA R61, R101.reuse, R122, R61 ;  /* 0x0000007a653d7223 */ /* 0x040fe2000000003d */
[----:B------:R2:W-:Y:S01]  /*76d0*/  STSM.16.M88.4 [R181+0x400], R200 ;  /* 0x000400c8b5007844 */ /* 0x0005e20000000200 */
[C---:B------:R-:W-:Y:S01]  /*76e0*/  FFMA R62, R101.reuse, R123, R62 ;  /* 0x0000007b653e7223 */ /* 0x040fe2000000003e */
[----:B------:R-:W-:Y:S01]  /*76f0*/  FFMA R63, R101, R124, R63 ;  /* 0x0000007c653f7223 */ /* 0x000fe2000000003f */
[--C-:B------:R-:W-:Y:S02]  /*7700*/  HADD2.F32 R125, -RZ, R132.reuse.H0_H0 ;  /* 0x20000084ff7d7230 */ /* 0x100fe40000004100 */
[C---:B------:R-:W-:Y:S01]  /*7710*/  FMUL R69, R98.reuse, R69 ;  /* 0x0000004562457220 */ /* 0x040fe20000400000 */
[----:B------:R-:W-:Y:S01]  /*7720*/  HADD2.F32 R126, -RZ, R132.H1_H1 ;  /* 0x30000084ff7e7230 */ /* 0x000fe20000004100 */
[----:B-1----:R-:W-:Y:S01]  /*7730*/  F2FP.F16.F32.PACK_AB R196, R57, R56 ;  /* 0x0000003839c4723e */ /* 0x002fe200000000ff */
[----:B------:R-:W-:Y:S01]  /*7740*/  HADD2.F32 R168, -RZ, R173.H1_H1 ;  /* 0x300000adffa87230 */ /* 0x000fe20000004100 */
[----:B------:R-:W-:Y:S01]  /*7750*/  F2FP.F16.F32.PACK_AB R197, R59, R58 ;  /* 0x0000003a3bc5723e */ /* 0x000fe200000000ff */
[----:B------:R-:W-:Y:S01]  /*7760*/  FFMA R64, R101, R125, R64 ;  /* 0x0000007d65407223 */ /* 0x000fe20000000040 */
[----:B------:R-:W-:Y:S01]  /*7770*/  F2FP.F16.F32.PACK_AB R198, R61, R60 ;  /* 0x0000003c3dc6723e */ /* 0x000fe200000000ff */
[----:B------:R-:W-:Y:S01]  /*7780*/  FFMA R65, R101, R126, R65 ;  /* 0x0000007e65417223 */ /* 0x000fe20000000041 */
[----:B------:R-:W-:Y:S01]  /*7790*/  F2FP.F16.F32.PACK_AB R199, R63, R62 ;  /* 0x0000003e3fc7723e */ /* 0x000fe200000000ff */
[--C-:B------:R-:W-:Y:S02]  /*77a0*/  HADD2.F32 R131, -RZ, R135.reuse.H0_H0 ;  /* 0x20000087ff837230 */ /* 0x100fe40000004100 */
[C---:B------:R-:W-:Y:S01]  /*77b0*/  FFMA R66, R101.reuse, R127, R66 ;  /* 0x0000007f65427223 */ /* 0x040fe20000000042 */
[C---:B------:R-:W-:Y:S01]  /*77c0*/  FFMA R67, R101.reuse, R128, R67 ;  /* 0x0000008065437223 */ /* 0x040fe20000000043 */
[C---:B------:R-:W-:Y:S01]  /*77d0*/  FFMA R68, R101.reuse, R129, R68 ;  /* 0x0000008165447223 */ /* 0x040fe20000000044 */
[----:B------:R1:W-:Y:S01]  /*77e0*/  STSM.16.M88.4 [R182+0x1400], R196 ;  /* 0x001400c4b6007844 */ /* 0x0003e20000000200 */
[C---:B------:R-:W-:Y:S01]  /*77f0*/  FFMA R69, R101.reuse, R130, R69 ;  /* 0x0000008265457223 */ /* 0x040fe20000000045 */
[--C-:B------:R-:W-:Y:S02]  /*7800*/  HADD2.F32 R169, -RZ, R174.reuse.H0_H0 ;  /* 0x200000aeffa97230 */ /* 0x100fe40000004100 */
[C---:B------:R-:W-:Y:S01]  /*7810*/  FMUL R70, R98.reuse, R70 ;  /* 0x0000004662467220 */ /* 0x040fe20000400000 */
[----:B------:R-:W-:Y:S02]  /*7820*/  HADD2.F32 R132, -RZ, R135.H1_H1 ;  /* 0x30000087ff847230 */ /* 0x000fe40000004100 */
[C---:B------:R-:W-:Y:S01]  /*7830*/  FMUL R71, R98.reuse, R71 ;  /* 0x0000004762477220 */ /* 0x040fe20000400000 */
[----:B------:R-:W-:Y:S02]  /*7840*/  HADD2.F32 R170, -RZ, R174.H1_H1 ;  /* 0x300000aeffaa7230 */ /* 0x000fe40000004100 */
[C---:B------:R-:W-:Y:S01]  /*7850*/  FFMA R70, R101.reuse, R131, R70 ;  /* 0x0000008365467223 */ /* 0x040fe20000000046 */
[----:B------:R-:W-:Y:S02]  /*7860*/  HADD2.F32 R174, -RZ, R180.H1_H1 ;  /* 0x300000b4ffae7230 */ /* 0x000fe40000004100 */
[----:B------:R-:W-:Y:S01]  /*7870*/  FFMA R71, R101, R132, R71 ;  /* 0x0000008465477223 */ /* 0x000fe20000000047 */
[C---:B------:R-:W-:Y:S01]  /*7880*/  FMUL R40, R98.reuse, R40 ;  /* 0x0000002862287220 */ /* 0x040fe20000400000 */
[--C-:B------:R-:W-:Y:S02]  /*7890*/  HADD2.F32 R135, -RZ, R141.reuse.H0_H0 ;  /* 0x2000008dff877230 */ /* 0x100fe40000004100 */
[C---:B------:R-:W-:Y:S01]  /*78a0*/  FMUL R41, R98.reuse, R41 ;  /* 0x0000002962297220 */ /* 0x040fe20000400000 */
[----:B------:R-:W-:Y:S01]  /*78b0*/  HADD2.F32 R136, -RZ, R141.H1_H1 ;  /* 0x3000008dff887230 */ /* 0x000fe20000004100 */
[----:B--2---:R-:W-:Y:S01]  /*78c0*/  F2FP.F16.F32.PACK_AB R200, R65, R64 ;  /* 0x0000004041c8723e */ /* 0x004fe200000000ff */
[----:B------:R-:W-:Y:S01]  /*78d0*/  FFMA R40, R101, R133, R40 ;  /* 0x0000008565287223 */ /* 0x000fe20000000028 */
[----:B------:R-:W-:Y:S01]  /*78e0*/  F2FP.F16.F32.PACK_AB R201, R67, R66 ;  /* 0x0000004243c9723e */ /* 0x000fe200000000ff */
[----:B------:R-:W-:Y:S01]  /*78f0*/  FFMA R41, R101, R134, R41 ;  /* 0x0000008665297223 */ /* 0x000fe20000000029 */
[----:B------:R-:W-:Y:S01]  /*7900*/  F2FP.F16.F32.PACK_AB R202, R69, R68 ;  /* 0x0000004445ca723e */ /* 0x000fe200000000ff */
[C---:B------:R-:W-:Y:S01]  /*7910*/  FMUL R42, R98.reuse, R42 ;  /* 0x0000002a622a7220 */ /* 0x040fe20000400000 */
[----:B------:R-:W-:Y:S01]  /*7920*/  F2FP.F16.F32.PACK_AB R203, R71, R70 ;  /* 0x0000004647cb723e */ /* 0x000fe200000000ff */
[--C-:B------:R-:W-:Y:S02]  /*7930*/  HADD2.F32 R137, -RZ, R142.reuse.H0_H0 ;  /* 0x2000008eff897230 */ /* 0x100fe40000004100 */
[C---:B------:R-:W-:Y:S01]  /*7940*/  FMUL R43, R98.reuse, R43 ;  /* 0x0000002b622b7220 */ /* 0x040fe20000400000 */
[C---:B------:R-:W-:Y:S01]  /*7950*/  FFMA R42, R101.reuse, R135, R42 ;  /* 0x00000087652a7223 */ /* 0x040fe2000000002a */
[----:B------:R-:W-:Y:S01]  /*7960*/  HADD2.F32 R138, -RZ, R142.H1_H1 ;  /* 0x3000008eff8a7230 */ /* 0x000fe20000004100 */
[----:B------:R2:W-:Y:S01]  /*7970*/  STSM.16.M88.4 [R181+0x1400], R200 ;  /* 0x001400c8b5007844 */ /* 0x0005e20000000200 */
[----:B------:R-:W-:Y:S01]  /*7980*/  FFMA R43, R101, R136, R43 ;  /* 0x00000088652b7223 */ /* 0x000fe2000000002b */
[C---:B------:R-:W-:Y:S01]  /*7990*/  FMUL R44, R98.reuse, R44 ;  /* 0x0000002c622c7220 */ /* 0x040fe20000400000 */
[C---:B------:R-:W-:Y:S01]  /*79a0*/  FMUL R45, R98.reuse, R45 ;  /* 0x0000002d622d7220 */ /* 0x040fe20000400000 */
[C---:B------:R-:W-:Y:S01]  /*79b0*/  FMUL R46, R98.reuse, R46 ;  /* 0x0000002e622e7220 */ /* 0x040fe20000400000 */
[C---:B------:R-:W-:Y:S01]  /*79c0*/  FMUL R47, R98.reuse, R47 ;  /* 0x0000002f622f7220 */ /* 0x040fe20000400000 */
[----:B-1----:R-:W-:Y:S01]  /*79d0*/  F2FP.F16.F32.PACK_AB R196, R41, R40 ;  /* 0x0000002829c4723e */ /* 0x002fe200000000ff */
[----:B------:R-:W-:Y:S01]  /*79e0*/  FFMA R44, R101, R137, R44 ;  /* 0x00000089652c7223 */ /* 0x000fe2000000002c */
[----:B------:R-:W-:Y:S01]  /*79f0*/  F2FP.F16.F32.PACK_AB R197, R43, R42 ;  /* 0x0000002a2bc5723e */ /* 0x000fe200000000ff */
[C---:B------:R-:W-:Y:S01]  /*7a00*/  FFMA R45, R101.reuse, R138, R45 ;  /* 0x0000008a652d7223 */ /* 0x040fe2000000002d */
[C---:B------:R-:W-:Y:S01]  /*7a10*/  FFMA R46, R101.reuse, R139, R46 ;  /* 0x0000008b652e7223 */ /* 0x040fe2000000002e */
[----:B------:R-:W-:Y:S01]  /*7a20*/  FFMA R47, R101, R140, R47 ;  /* 0x0000008c652f7223 */ /* 0x000fe2000000002f */
[--C-:B------:R-:W-:Y:S02]  /*7a30*/  HADD2.F32 R141, -RZ, R148.reuse.H0_H0 ;  /* 0x20000094ff8d7230 */ /* 0x100fe40000004100 */
[C---:B------:R-:W-:Y:S01]  /*7a40*/  FMUL R48, R98.reuse, R48 ;  /* 0x0000003062307220 */ /* 0x040fe20000400000 */
[----:B------:R-:W-:Y:S01]  /*7a50*/  F2FP.F16.F32.PACK_AB R198, R45, R44 ;  /* 0x0000002c2dc6723e */ /* 0x000fe200000000ff */
[----:B------:R-:W-:Y:S01]  /*7a60*/  HADD2.F32 R142, -RZ, R148.H1_H1 ;  /* 0x30000094ff8e7230 */ /* 0x000fe20000004100 */
[----:B------:R-:W-:Y:S01]  /*7a70*/  F2FP.F16.F32.PACK_AB R199, R47, R46 ;  /* 0x0000002e2fc7723e */ /* 0x000fe200000000ff */
[C---:B------:R-:W-:Y:S01]  /*7a80*/  FFMA R48, R101.reuse, R141, R48 ;  /* 0x0000008d65307223 */ /* 0x040fe20000000030 */
[C---:B------:R-:W-:Y:S01]  /*7a90*/  FMUL R49, R98.reuse, R49 ;  /* 0x0000003162317220 */ /* 0x040fe20000400000 */
[C---:B------:R-:W-:Y:S01]  /*7aa0*/  FMUL R50, R98.reuse, R50 ;  /* 0x0000003262327220 */ /* 0x040fe20000400000 */
[C---:B------:R-:W-:Y:S01]  /*7ab0*/  FMUL R51, R98.reuse, R51 ;  /* 0x0000003362337220 */ /* 0x040fe20000400000 */
[----:B------:R1:W-:Y:S01]  /*7ac0*/  STSM.16.M88.4 [R182+0x2400], R196 ;  /* 0x002400c4b6007844 */ /* 0x0003e20000000200 */
[C---:B------:R-:W-:Y:S01]  /*7ad0*/  FFMA R49, R101.reuse, R142, R49 ;  /* 0x0000008e65317223 */ /* 0x040fe20000000031 */
[C---:B------:R-:W-:Y:S01]  /*7ae0*/  FFMA R50, R101.reuse, R143, R50 ;  /* 0x0000008f65327223 */ /* 0x040fe20000000032 */
[C---:B------:R-:W-:Y:S01]  /*7af0*/  FFMA R51, R101.reuse, R144, R51 ;  /* 0x0000009065337223 */ /* 0x040fe20000000033 */
[C---:B------:R-:W-:Y:S01]  /*7b00*/  FMUL R52, R98.reuse, R52 ;  /* 0x0000003462347220 */ /* 0x040fe20000400000 */
[C---:B------:R-:W-:Y:S01]  /*7b10*/  FMUL R53, R98.reuse, R53 ;  /* 0x0000003562357220 */ /* 0x040fe20000400000 */
[--C-:B------:R-:W-:Y:S02]  /*7b20*/  HADD2.F32 R147, -RZ, R151.reuse.H0_H0 ;  /* 0x20000097ff937230 */ /* 0x100fe40000004100 */
[C---:B------:R-:W-:Y:S01]  /*7b30*/  FMUL R54, R98.reuse, R54 ;  /* 0x0000003662367220 */ /* 0x040fe20000400000 */
[----:B------:R-:W-:Y:S02]  /*7b40*/  HADD2.F32 R148, -RZ, R151.H1_H1 ;  /* 0x30000097ff947230 */ /* 0x000fe40000004100 */
[----:B------:R-:W-:Y:S01]  /*7b50*/  FFMA R52, R101, R145, R52 ;  /* 0x0000009165347223 */ /* 0x000fe20000000034 */
[----:B--2---:R-:W-:Y:S01]  /*7b60*/  F2FP.F16.F32.PACK_AB R200, R49, R48 ;  /* 0x0000003031c8723e */ /* 0x004fe200000000ff */
[----:B------:R-:W-:Y:S01]  /*7b70*/  FFMA R53, R101, R146, R53 ;  /* 0x0000009265357223 */ /* 0x000fe20000000035 */
[----:B------:R-:W-:Y:S01]  /*7b80*/  F2FP.F16.F32.PACK_AB R201, R51, R50 ;  /* 0x0000003233c9723e */ /* 0x000fe200000000ff */
[----:B------:R-:W-:Y:S01]  /*7b90*/  FFMA R54, R101, R147, R54 ;  /* 0x0000009365367223 */ /* 0x000fe20000000036 */
[C---:B------:R-:W-:Y:S01]  /*7ba0*/  FMUL R55, R98.reuse, R55 ;  /* 0x0000003762377220 */ /* 0x040fe20000400000 */
[C---:B------:R-:W-:Y:S01]  /*7bb0*/  FMUL R24, R98.reuse, R24 ;  /* 0x0000001862187220 */ /* 0x040fe20000400000 */
[----:B------:R-:W-:Y:S01]  /*7bc0*/  F2FP.F16.F32.PACK_AB R202, R53, R52 ;  /* 0x0000003435ca723e */ /* 0x000fe200000000ff */
[--C-:B------:R-:W-:Y:S02]  /*7bd0*/  HADD2.F32 R151, -RZ, R157.reuse.H0_H0 ;  /* 0x2000009dff977230 */ /* 0x100fe40000004100 */
[C---:B------:R-:W-:Y:S01]  /*7be0*/  FFMA R55, R101.reuse, R148, R55 ;  /* 0x0000009465377223 */ /* 0x040fe20000000037 */
[----:B------:R-:W-:Y:S01]  /*7bf0*/  FFMA R24, R101, R149, R24 ;  /* 0x0000009565187223 */ /* 0x000fe20000000018 */
[C---:B------:R-:W-:Y:S01]  /*7c00*/  FMUL R25, R98.reuse, R25 ;  /* 0x0000001962197220 */ /* 0x040fe20000400000 */
[----:B------:R-:W-:Y:S02]  /*7c10*/  HADD2.F32 R152, -RZ, R157.H1_H1 ;  /* 0x3000009dff987230 */ /* 0x000fe40000004100 */
[C---:B------:R-:W-:Y:S01]  /*7c20*/  FMUL R26, R98.reuse, R26 ;  /* 0x0000001a621a7220 */ /* 0x040fe20000400000 */
[----:B------:R-:W-:Y:S01]  /*7c30*/  F2FP.F16.F32.PACK_AB R203, R55, R54 ;  /* 0x0000003637cb723e */ /* 0x000fe200000000ff */
[C---:B------:R-:W-:Y:S01]  /*7c40*/  FFMA R25, R101.reuse, R150, R25 ;  /* 0x0000009665197223 */ /* 0x040fe20000000019 */
[--C-:B------:R-:W-:Y:S02]  /*7c50*/  HADD2.F32 R153, -RZ, R158.reuse.H0_H0 ;  /* 0x2000009eff997230 */ /* 0x100fe40000004100 */
[----:B------:R-:W-:Y:S01]  /*7c60*/  FFMA R26, R101, R151, R26 ;  /* 0x00000097651a7223 */ /* 0x000fe2000000001a */
[C---:B------:R-:W-:Y:S01]  /*7c70*/  FMUL R27, R98.reuse, R27 ;  /* 0x0000001b621b7220 */ /* 0x040fe20000400000 */
[----:B------:R2:W-:Y:S01]  /*7c80*/  STSM.16.M88.4 [R181+0x2400], R200 ;  /* 0x002400c8b5007844 */ /* 0x0005e20000000200 */
[----:B------:R-:W-:Y:S02]  /*7c90*/  HADD2.F32 R154, -RZ, R158.H1_H1 ;  /* 0x3000009eff9a7230 */ /* 0x000fe40000004100 */
[C---:B------:R-:W-:Y:S01]  /*7ca0*/  FMUL R28, R98.reuse, R28 ;  /* 0x0000001c621c7220 */ /* 0x040fe20000400000 */
[----:B-1----:R-:W-:Y:S01]  /*7cb0*/  F2FP.F16.F32.PACK_AB R196, R25, R24 ;  /* 0x0000001819c4723e */ /* 0x002fe200000000ff */
[C---:B------:R-:W-:Y:S01]  /*7cc0*/  FFMA R27, R101.reuse, R152, R27 ;  /* 0x00000098651b7223 */ /* 0x040fe2000000001b */
[C---:B------:R-:W-:Y:S01]  /*7cd0*/  FMUL R29, R98.reuse, R29 ;  /* 0x0000001d621d7220 */ /* 0x040fe20000400000 */
[----:B------:R-:W-:Y:S01]  /*7ce0*/  FFMA R28, R101, R153, R28 ;  /* 0x00000099651c7223 */ /* 0x000fe2000000001c */
[C---:B------:R-:W-:Y:S01]  /*7cf0*/  FMUL R30, R98.reuse, R30 ;  /* 0x0000001e621e7220 */ /* 0x040fe20000400000 */
[C---:B------:R-:W-:Y:S01]  /*7d00*/  FMUL R31, R98.reuse, R31 ;  /* 0x0000001f621f7220 */ /* 0x040fe20000400000 */
[--C-:B------:R-:W-:Y:S01]  /*7d10*/  HADD2.F32 R157, -RZ, R164.reuse.H0_H0 ;  /* 0x200000a4ff9d7230 */ /* 0x100fe20000004100 */
[----:B------:R-:W-:Y:S01]  /*7d20*/  F2FP.F16.F32.PACK_AB R197, R27, R26 ;  /* 0x0000001a1bc5723e */ /* 0x000fe200000000ff */
[C---:B------:R-:W-:Y:S01]  /*7d30*/  FFMA R29, R101.reuse, R154, R29 ;  /* 0x0000009a651d7223 */ /* 0x040fe2000000001d */
[C---:B------:R-:W-:Y:S01]  /*7d40*/  FFMA R30, R101.reuse, R155, R30 ;  /* 0x0000009b651e7223 */ /* 0x040fe2000000001e */
[----:B------:R-:W-:Y:S01]  /*7d50*/  FFMA R31, R101, R156, R31 ;  /* 0x0000009c651f7223 */ /* 0x000fe2000000001f */
[C---:B------:R-:W-:Y:S01]  /*7d60*/  FMUL R32, R98.reuse, R32 ;  /* 0x0000002062207220 */ /* 0x040fe20000400000 */
[----:B------:R-:W-:Y:S01]  /*7d70*/  HADD2.F32 R158, -RZ, R164.H1_H1 ;  /* 0x300000a4ff9e7230 */ /* 0x000fe20000004100 */
[----:B------:R-:W-:Y:S01]  /*7d80*/  F2FP.F16.F32.PACK_AB R198, R29, R28 ;  /* 0x0000001c1dc6723e */ /* 0x000fe200000000ff */
[C---:B------:R-:W-:Y:S01]  /*7d90*/  FMUL R33, R98.reuse, R33 ;  /* 0x0000002162217220 */ /* 0x040fe20000400000 */
[----:B------:R-:W-:Y:S01]  /*7da0*/  F2FP.F16.F32.PACK_AB R199, R31, R30 ;  /* 0x0000001e1fc7723e */ /* 0x000fe200000000ff */
[C---:B------:R-:W-:Y:S01]  /*7db0*/  FFMA R32, R101.reuse, R157, R32 ;  /* 0x0000009d65207223 */ /* 0x040fe20000000020 */
[C---:B------:R-:W-:Y:S01]  /*7dc0*/  FMUL R34, R98.reuse, R34 ;  /* 0x0000002262227220 */ /* 0x040fe20000400000 */
[C---:B------:R-:W-:Y:S01]  /*7dd0*/  FFMA R33, R101.reuse, R158, R33 ;  /* 0x0000009e65217223 */ /* 0x040fe20000000021 */
[C---:B------:R-:W-:Y:S01]  /*7de0*/  FMUL R35, R98.reuse, R35 ;  /* 0x0000002362237220 */ /* 0x040fe20000400000 */
[----:B------:R2:W-:Y:S01]  /*7df0*/  STSM.16.M88.4 [R182+0x3400], R196 ;  /* 0x003400c4b6007844 */ /* 0x0005e20000000200 */
[C---:B------:R-:W-:Y:S01]  /*7e00*/  FFMA R34, R101.reuse, R159, R34 ;  /* 0x0000009f65227223 */ /* 0x040fe20000000022 */
[C---:B------:R-:W-:Y:S01]  /*7e10*/  FMUL R36, R98.reuse, R36 ;  /* 0x0000002462247220 */ /* 0x040fe20000400000 */
[----:B------:R-:W-:Y:S01]  /*7e20*/  FFMA R35, R101, R160, R35 ;  /* 0x000000a065237223 */ /* 0x000fe20000000023 */
[----:B------:R-:W-:Y:S01]  /*7e30*/  F2FP.F16.F32.PACK_AB R160, R33, R32 ;  /* 0x0000002021a0723e */ /* 0x000fe200000000ff */
[C---:B------:R-:W-:Y:S01]  /*7e40*/  FMUL R37, R98.reuse, R37 ;  /* 0x0000002562257220 */ /* 0x040fe20000400000 */
[----:B------:R-:W-:Y:S01]  /*7e50*/  FFMA R36, R101, R161, R36 ;  /* 0x000000a165247223 */ /* 0x000fe20000000024 */
[C---:B------:R-:W-:Y:S01]  /*7e60*/  FMUL R38, R98.reuse, R38 ;  /* 0x0000002662267220 */ /* 0x040fe20000400000 */
[----:B------:R-:W-:Y:S01]  /*7e70*/  HADD2.F32 R164, -RZ, R167.H1_H1 ;  /* 0x300000a7ffa47230 */ /* 0x000fe20000004100 */
[----:B------:R-:W-:Y:S01]  /*7e80*/  F2FP.F16.F32.PACK_AB R161, R35, R34 ;  /* 0x0000002223a1723e */ /* 0x000fe200000000ff */
[C---:B------:R-:W-:Y:S01]  /*7e90*/  FFMA R37, R101.reuse, R162, R37 ;  /* 0x000000a265257223 */ /* 0x040fe20000000025 */
[----:B------:R-:W-:Y:S01]  /*7ea0*/  FFMA R38, R101, R163, R38 ;  /* 0x000000a365267223 */ /* 0x000fe20000000026 */
[C---:B------:R-:W-:Y:S01]  /*7eb0*/  FMUL R39, R98.reuse, R39 ;  /* 0x0000002762277220 */ /* 0x040fe20000400000 */
[C---:B------:R-:W-:Y:S01]  /*7ec0*/  FMUL R4, R98.reuse, R4 ;  /* 0x0000000462047220 */ /* 0x040fe20000400000 */
[----:B------:R-:W-:Y:S01]  /*7ed0*/  HADD2.F32 R167, -RZ, R173.H0_H0 ;  /* 0x200000adffa77230 */ /* 0x000fe20000004100 */
[----:B------:R-:W-:Y:S01]  /*7ee0*/  F2FP.F16.F32.PACK_AB R162, R37, R36 ;  /* 0x0000002425a2723e */ /* 0x000fe200000000ff */
[C---:B------:R-:W-:Y:S01]  /*7ef0*/  FFMA R39, R101.reuse, R164, R39 ;  /* 0x000000a465277223 */ /* 0x040fe20000000027 */
[----:B------:R-:W-:Y:S01]  /*7f00*/  FFMA R4, R101, R165, R4 ;  /* 0x000000a565047223 */ /* 0x000fe20000000004 */
[----:B------:R-:W-:Y:S02]  /*7f10*/  HADD2.F32 R173, -RZ, R180.H0_H0 ;  /* 0x200000b4ffad7230 */ /* 0x000fe40000004100 */
[C---:B------:R-:W-:Y:S01]  /*7f20*/  FMUL R5, R98.reuse, R5 ;  /* 0x0000000562057220 */ /* 0x040fe20000400000 */
[C---:B------:R-:W-:Y:S01]  /*7f30*/  FMUL R6, R98.reuse, R6 ;  /* 0x0000000662067220 */ /* 0x040fe20000400000 */
[----:B------:R-:W-:Y:S01]  /*7f40*/  F2FP.F16.F32.PACK_AB R163, R39, R38 ;  /* 0x0000002627a3723e */ /* 0x000fe200000000ff */
[C---:B------:R-:W-:Y:S01]  /*7f50*/  FMUL R7, R98.reuse, R7 ;  /* 0x0000000762077220 */ /* 0x040fe20000400000 */
[C---:B------:R-:W-:Y:S01]  /*7f60*/  FFMA R5, R101.reuse, R166, R5 ;  /* 0x000000a665057223 */ /* 0x040fe20000000005 */
[C---:B------:R-:W-:Y:S01]  /*7f70*/  FFMA R6, R101.reuse, R167, R6 ;  /* 0x000000a765067223 */ /* 0x040fe20000000006 */
[C---:B------:R-:W-:Y:S01]  /*7f80*/  FMUL R8, R98.reuse, R8 ;  /* 0x0000000862087220 */ /* 0x040fe20000400000 */
[----:B------:R2:W-:Y:S01]  /*7f90*/  STSM.16.M88.4 [R181+0x3400], R160 ;  /* 0x003400a0b5007844 */ /* 0x0005e20000000200 */
[----:B------:R-:W-:Y:S01]  /*7fa0*/  FFMA R7, R101, R168, R7 ;  /* 0x000000a865077223 */ /* 0x000fe20000000007 */
[----:B------:R-:W-:Y:S01]  /*7fb0*/  F2FP.F16.F32.PACK_AB R168, R5, R4 ;  /* 0x0000000405a8723e */ /* 0x000fe200000000ff */
[----:B------:R-:W-:Y:S01]  /*7fc0*/  FFMA R8, R101, R169, R8 ;  /* 0x000000a965087223 */ /* 0x000fe20000000008 */
[C---:B------:R-:W-:Y:S01]  /*7fd0*/  FMUL R9, R98.reuse, R9 ;  /* 0x0000000962097220 */ /* 0x040fe20000400000 */
[C---:B------:R-:W-:Y:S01]  /*7fe0*/  FMUL R10, R98.reuse, R10 ;  /* 0x0000000a620a7220 */ /* 0x040fe20000400000 */
[----:B------:R-:W-:Y:S01]  /*7ff0*/  F2FP.F16.F32.PACK_AB R169, R7, R6 ;  /* 0x0000000607a9723e */ /* 0x000fe200000000ff */
[C---:B------:R-:W-:Y:S01]  /*8000*/  FMUL R11, R98.reuse, R11 ;  /* 0x0000000b620b7220 */ /* 0x040fe20000400000 */
[C---:B------:R-:W-:Y:S01]  /*8010*/  FMUL R12, R98.reuse, R12 ;  /* 0x0000000c620c7220 */ /* 0x040fe20000400000 */
[C---:B------:R-:W-:Y:S01]  /*8020*/  FFMA R9, R101.reuse, R170, R9 ;  /* 0x000000aa65097223 */ /* 0x040fe20000000009 */
        /* <DEDUP_REMOVED lines=8> */
[--C-:B------:R-:W-:Y:S02]  /*80b0*/  HADD2.F32 R179, -RZ, R183.reuse.H0_H0 ;  /* 0x200000b7ffb37230 */ /* 0x100fe40000004100 */
[C---:B------:R-:W-:Y:S01]  /*80c0*/  FMUL R17, R98.reuse, R17 ;  /* 0x0000001162117220 */ /* 0x040fe20000400000 */
[C---:B------:R-:W-:Y:S01]  /*80d0*/  FFMA R14, R101.reuse, R175, R14 ;  /* 0x000000af650e7223 */ /* 0x040fe2000000000e */
[----:B------:R-:W-:Y:S02]  /*80e0*/  HADD2.F32 R180, -RZ, R183.H1_H1 ;  /* 0x300000b7ffb47230 */ /* 0x000fe40000004100 */
[C---:B------:R-:W-:Y:S01]  /*80f0*/  FMUL R18, R98.reuse, R18 ;  /* 0x0000001262127220 */ /* 0x040fe20000400000 */
[C---:B------:R-:W-:Y:S01]  /*8100*/  FFMA R15, R101.reuse, R176, R15 ;  /* 0x000000b0650f7223 */ /* 0x040fe2000000000f */
[----:B------:R-:W-:Y:S01]  /*8110*/  FMUL R19, R98, R19 ;  /* 0x0000001362137220 */ /* 0x000fe20000400000 */
[C---:B------:R-:W-:Y:S01]  /*8120*/  FFMA R16, R101.reuse, R177, R16 ;  /* 0x000000b165107223 */ /* 0x040fe20000000010 */
[C---:B------:R-:W-:Y:S01]  /*8130*/  FFMA R17, R101.reuse, R178, R17 ;  /* 0x000000b265117223 */ /* 0x040fe20000000011 */
[C---:B------:R-:W-:Y:S01]  /*8140*/  FFMA R18, R101.reuse, R179, R18 ;  /* 0x000000b365127223 */ /* 0x040fe20000000012 */
[----:B------:R-:W-:Y:S01]  /*8150*/  FFMA R19, R101, R180, R19 ;  /* 0x000000b465137223 */ /* 0x000fe20000000013 */
[----:B------:R-:W-:Y:S01]  /*8160*/  F2FP.F16.F32.PACK_AB R170, R9, R8 ;  /* 0x0000000809aa723e */ /* 0x000fe200000000ff */
[----:B------:R-:W-:Y:S01]  /*8170*/  UIADD3 UR24, UPT, UPT, UR42, 0x1, URZ ;  /* 0x000000012a187890 */ /* 0x000fe2000fffe0ff */
[----:B------:R-:W-:Y:S01]  /*8180*/  F2FP.F16.F32.PACK_AB R171, R11, R10 ;  /* 0x0000000a0bab723e */ /* 0x000fe200000000ff */
[----:B------:R-:W-:Y:S01]  /*8190*/  BSSY.RECONVERGENT B0, `(.L_x_119) ;  /* 0x000002e000007945 */ /* 0x000fe20003800200 */
[----:B------:R-:W-:Y:S02]  /*81a0*/  F2FP.F16.F32.PACK_AB R172, R13, R12 ;  /* 0x0000000c0dac723e */ /* 0x000fe400000000ff */
[----:B------:R-:W-:Y:S01]  /*81b0*/  F2FP.F16.F32.PACK_AB R173, R15, R14 ;  /* 0x0000000e0fad723e */ /* 0x000fe200000000ff */
[----:B------:R2:W-:Y:S01]  /*81c0*/  STSM.16.M88.4 [R182+0x4400], R168 ;  /* 0x004400a8b6007844 */ /* 0x0005e20000000200 */
[----:B------:R-:W-:Y:S02]  /*81d0*/  F2FP.F16.F32.PACK_AB R174, R17, R16 ;  /* 0x0000001011ae723e */ /* 0x000fe400000000ff */
[----:B------:R-:W-:Y:S05]  /*81e0*/  F2FP.F16.F32.PACK_AB R175, R19, R18 ;  /* 0x0000001213af723e */ /* 0x000fea00000000ff */
[----:B------:R2:W-:Y:S01]  /*81f0*/  STSM.16.M88.4 [R181+0x4400], R172 ;  /* 0x004400acb5007844 */ /* 0x0005e20000000200 */
[----:B------:R-:W-:Y:S01]  /*8200*/  @!PT LDS RZ, [RZ] ;  /* 0x00000000fffff984 */ /* 0x000fe20000000800 */
[----:B------:R-:W-:Y:S01]  /*8210*/  @!PT LDS RZ, [RZ] ;  /* 0x00000000fffff984 */ /* 0x000fe20000000800 */
[----:B------:R-:W-:Y:S01]  /*8220*/  @!PT LDS RZ, [RZ] ;  /* 0x00000000fffff984 */ /* 0x000fe20000000800 */
[----:B------:R-:W-:Y:S01]  /*8230*/  @!PT LDS RZ, [RZ] ;  /* 0x00000000fffff984 */ /* 0x000fe20000000800 */
[----:B------:R1:W-:Y:S07]  /*8240*/  MEMBAR.ALL.CTA ;  /* 0x0000000000007992 */ /* 0x0003ee0000008000 */
[----:B-1----:R-:W1:Y:S02]  /*8250*/  FENCE.VIEW.ASYNC.S ;  /* 0x00000000000073c6 */ /* 0x002e640000000000 */
[----:B-1----:R-:W-:Y:S06]  /*8260*/  BAR.SYNC.DEFER_BLOCKING 0x1, 0x80 ;  /* 0x0042000000007b1d */ /* 0x002fec0000010000 */
[----:B------:R-:W-:Y:S05]  /*8270*/  @P0 BRA `(.L_x_120) ;  /* 0x00000000007c0947 */ /* 0x000fea0003800000 */
[----:B------:R-:W-:Y:S01]  /*8280*/  R2UR UR13, R195 ;  /* 0x00000000c30d72ca */ /* 0x000fe200000e0000 */
[----:B------:R-:W-:Y:S01]  /*8290*/  UIADD3 UR26, UP0, UPT, UR48, 0x680, URZ ;  /* 0x00000680301a7890 */ /* 0x000fe2000ff1e0ff */
[----:B------:R-:W-:Y:S01]  /*82a0*/  R2UR UR14, R205 ;  /* 0x00000000cd0e72ca */ /* 0x000fe200000e0000 */
[----:B------:R-:W-:Y:S02]  /*82b0*/  UIMAD UR16, UR42, 0x5000, UR40 ;  /* 0x000050002a1078a4 */ /* 0x000fe4000f8e0228 */
[----:B------:R-:W-:Y:S02]  /*82c0*/  UIADD3.X UR27, UPT, UPT, URZ, UR49, URZ, UP0, !UPT ;  /* 0x00000031ff1b7290 */ /* 0x000fe400087fe4ff */
[----:B------:R-:W-:Y:S01]  /*82d0*/  UIADD3 UR12, UPT, UPT, UR16, 0x400, URZ ;  /* 0x00000400100c7890 */ /* 0x000fe2000fffe0ff */
[----:B------:R-:W-:Y:S01]  /*82e0*/  UMOV UR15, UR36 ;  /* 0x00000024000f7c82 */ /* 0x000fe20008000000 */
[----:B------:R-:W-:Y:S01]  /*82f0*/  UIADD3 UR8, UPT, UPT, UR16, 0x1400, URZ ;  /* 0x0000140010087890 */ /* 0x000fe2000fffe0ff */
[----:B------:R-:W-:Y:S03]  /*8300*/  UMOV UR11, UR36 ;  /* 0x00000024000b7c82 */ /* 0x000fe60008000000 */
[----:B------:R-:W-:Y:S02]  /*8310*/  UIMAD UR13, UR13, 0xa0, URZ ;  /* 0x000000a00d0d78a4 */ /* 0x000fe4000f8e02ff */
[----:B------:R-:W-:Y:S02]  /*8320*/  USHF.L.U32 UR14, UR14, 0x6, URZ ;  /* 0x000000060e0e7899 */ /* 0x000fe400080006ff */
[----:B------:R-:W-:Y:S02]  /*8330*/  UIADD3 UR9, UPT, UPT, UR13, 0x20, URZ ;  /* 0x000000200d097890 */ /* 0x000fe4000fffe0ff */
[----:B------:R-:W-:Y:S02]  /*8340*/  UIADD3 UR4, UPT, UPT, UR16, 0x2400, URZ ;  /* 0x0000240010047890 */ /* 0x000fe4000fffe0ff */
[----:B------:R-:W-:Y:S01]  /*8350*/  UIADD3 UR5, UPT, UPT, UR13, 0x40, URZ ;  /* 0x000000400d057890 */ /* 0x000fe2000fffe0ff */
[----:B------:R-:W-:Y:S02]  /*8360*/  UMOV UR10, UR14 ;  /* 0x0000000e000a7c82 */ /* 0x000fe40008000000 */
[----:B------:R1:W-:Y:S01]  /*8370*/  UTMASTG.3D [UR12], [UR26] ;  /* 0x0000000c1a0073b5 */ /* 0x0003e20008010000 */
[----:B------:R-:W-:Y:S01]  /*8380*/  UMOV UR7, UR36 ;  /* 0x0000002400077c82 */ /* 0x000fe20008000000 */
[----:B------:R-:W-:Y:S01]  /*8390*/  UMOV UR6, UR14 ;  /* 0x0000000e00067c82 */ /* 0x000fe20008000000 */
[----:B------:R-:W-:Y:S02]  /*83a0*/  UIADD3 UR20, UPT, UPT, UR16, 0x3400, URZ ;  /* 0x0000340010147890 */ /* 0x000fe4000fffe0ff */
[----:B------:R-:W-:Y:S01]  /*83b0*/  UIADD3 UR21, UPT, UPT, UR13, 0x60, URZ ;  /* 0x000000600d157890 */ /* 0x000fe2000fffe0ff */
[----:B------:R-:W-:Y:S01]  /*83c0*/  UMOV UR23, UR36 ;  /* 0x0000002400177c82 */ /* 0x000fe20008000000 */
[----:B------:R1:W-:Y:S01]  /*83d0*/  UTMASTG.3D [UR8], [UR26] ;  /* 0x000000081a0073b5 */ /* 0x0003e20008010000 */
[----:B------:R-:W-:Y:S01]  /*83e0*/  UMOV UR22, UR14 ;  /* 0x0000000e00167c82 */ /* 0x000fe20008000000 */
[----:B------:R-:W-:Y:S02]  /*83f0*/  UIADD3 UR16, UPT, UPT, UR16, 0x4400, URZ ;  /* 0x0000440010107890 */ /* 0x000fe4000fffe0ff */
[----:B------:R-:W-:Y:S01]  /*8400*/  UIADD3 UR17, UPT, UPT, UR13, 0x80, URZ ;  /* 0x000000800d117890 */ /* 0x000fe2000fffe0ff */
[----:B------:R-:W-:Y:S01]  /*8410*/  UMOV UR19, UR36 ;  /* 0x0000002400137c82 */ /* 0x000fe20008000000 */
[----:B------:R-:W-:Y:S01]  /*8420*/  UMOV UR18, UR14 ;  /* 0x0000000e00127c82 */ /* 0x000fe20008000000 */
[----:B------:R1:W-:Y:S01]  /*8430*/  UTMASTG.3D [UR4], [UR26] ;  /* 0x000000041a0073b5 */ /* 0x0003e20008010000 */
[----:B------:R1:W-:Y:S05]  /*8440*/  UTMASTG.3D [UR20], [UR26] ;  /* 0x000000141a0073b5 */ /* 0x0003ea0008010000 */
[----:B------:R1:W-:Y:S02]  /*8450*/  UTMASTG.3D [UR16], [UR26] ;  /* 0x000000101a0073b5 */ /* 0x0003e40008010000 */
[----:B-1----:R0:W-:Y:S02]  /*8460*/  UTMACMDFLUSH ;  /* 0x00000000000079b7 */ /* 0x0021e40000000000 */
.L_x_120:
[----:B------:R-:W-:Y:S05]  /*8470*/  BSYNC.RECONVERGENT B0 ;  /* 0x0000000000007941 */ /* 0x000fea0003800200 */
.L_x_119:
[----:B------:R-:W-:Y:S04]  /*8480*/  BSSY.RECONVERGENT B0, `(.L_x_121) ;  /* 0x0000003000007945 */ /* 0x000fe80003800200 */
[----:B------:R-:W-:Y:S05]  /*8490*/  @P0 BRA `(.L_x_122) ;  /* 0x0000000000040947 */ /* 0x000fea0003800000 */
[----:B------:R-:W-:Y:S04]  /*84a0*/  DEPBAR.LE SB0, 0x0 ;  /* 0x000080000000791a */ /* 0x000fe80000000000 */
.L_x_122:
[----:B------:R-:W-:Y:S05]  /*84b0*/  BSYNC.RECONVERGENT B0 ;  /* 0x0000000000007941 */ /* 0x000fea0003800200 */
.L_x_121:
[----:B------:R-:W-:Y:S01]  /*84c0*/  BAR.SYNC.DEFER_BLOCKING 0x1, 0x80 ;  /* 0x0042000000007b1d */ /* 0x000fe20000010000 */
[----:B------:R-:W-:Y:S01]  /*84d0*/  UIADD3 UR41, UPT, UPT, UR41, 0x1, URZ ;  /* 0x0000000129297890 */ /* 0x000fe2000fffe0ff */
[----:B------:R-:W-:Y:S03]  /*84e0*/  IADD3 R96, PT, PT, R96, 0x1, RZ ;  /* 0x0000000160607810 */ /* 0x000fe60007ffe0ff */
[----:B------:R-:W-:Y:S09]  /*84f0*/  UISETP.NE.AND UP0, UPT, UR41, URZ, UPT ;  /* 0x000000ff2900728c */ /* 0x000ff2000bf05270 */
[----:B------:R-:W-:Y:S05]  /*8500*/  BRA.U !UP0, `(.L_x_123) ;  /* 0x0000000108287547 */ /* 0x000fea000b800000 */
[----:B------:R-:W-:Y:S01]  /*8510*/  ISETP.NE.AND P0, PT, R221, RZ, PT ;  /* 0x000000ffdd00720c */ /* 0x000fe20003f05270 */
[----:B------:R-:W-:Y:S11]  /*8520*/  IMAD.U32 R0, RZ, RZ, UR37 ;  /* 0x00000025ff007e24 */ /* 0x000ff6000f8e00ff */
[----:B------:R-:W-:Y:S01]  /*8530*/  @!UPT UIADD3 URZ, UPT, UPT, URZ, URZ, URZ ;  /* 0x000000fffffff290 */ /* 0x000fe2000fffe0ff */
[C---:B------:R-:W-:Y:S01]  /*8540*/  @P0 LEA R3, R213.reuse, UR40, 0x3 ;  /* 0x00000028d5030c11 */ /* 0x040fe2000f8e18ff */
[----:B------:R-:W-:Y:S04]  /*8550*/  VIADD R213, R213, 0x1 ;  /* 0x00000001d5d57836 */ /* 0x000fe80000000000 */
[----:B------:R-:W-:Y:S05]  /*8560*/  @P0 VIADD R3, R3, 0x1b0 ;  /* 0x000001b003030836 */ /* 0x000fea0000000000 */
[----:B------:R-:W-:Y:S04]  /*8570*/  @P0 PRMT R0, R0, 0x654, R3 ;  /* 0x0000065400000816 */ /* 0x000fe80000000003 */
[----:B------:R1:W-:Y:S01]  /*8580*/  @P0 SYNCS.ARRIVE.TRANS64.RED.A1T0 RZ, [R0+URZ], RZ ;  /* 0x000000ff00ff09a7 */ /* 0x0003e200081004ff */
[C---:B------:R-:W-:Y:S04]  /*8590*/  ISETP.NE.AND P0, PT, R213.reuse, 0x2, PT ;  /* 0x00000002d500780c */ /* 0x040fe80003f05270 */
[----:B------:R-:W-:Y:S09]  /*85a0*/  SEL R213, R213, RZ, P0 ;  /* 0x000000ffd5d57207 */ /* 0x000ff20000000000 */
.L_x_123:
[----:B------:R-:W-:Y:S01]  /*85b0*/  ISETP.NE.AND P2, PT, R219, RZ, PT ;  /* 0x000000ffdb00720c */ /* 0x000fe20003f45270 */
[----:B------:R-:W-:Y:S01]  /*85c0*/  UISETP.NE.AND UP0, UPT, UR24, 0x2, UPT ;  /* 0x000000021800788c */ /* 0x000fe2000bf05270 */
[----:B------:R-:W-:Y:S01]  /*85d0*/  ISETP.NE.AND P0, PT, R220, 0x2, PT ;  /* 0x00000002dc00780c */ /* 0x000fe20003f05270 */
[----:B------:R-:W-:Y:S01]  /*85e0*/  IMAD.IADD R195, R95, 0x1, R194 ;  /* 0x000000015fc37824 */ /* 0x000fe200078e02c2 */
[----:B------:R-:W-:Y:S01]  /*85f0*/  ISETP.NE.AND P1, PT, R96, 0x4, PT ;  /* 0x000000046000780c */ /* 0x000fe20003f25270 */
[----:B------:R-:W-:Y:S01]  /*8600*/  USEL UR4, URZ, 0x1, UP0 ;  /* 0x00000001ff047887 */ /* 0x000fe20008000000 */
[----:B------:R-:W-:Y:S01]  /*8610*/  SEL R3, RZ, 0x1, P0 ;  /* 0x00000001ff037807 */ /* 0x000fe20000000000 */
[----:B------:R-:W-:Y:S01]  /*8620*/  USEL UR42, UR24, URZ, UP0 ;  /* 0x000000ff182a7287 */ /* 0x000fe20008000000 */
[----:B-1----:R-:W-:Y:S01]  /*8630*/  SEL R0, RZ, 0x1, P1 ;  /* 0x00000001ff007807 */ /* 0x002fe20000800000 */
[----:B------:R-:W-:Y:S01]  /*8640*/  IMAD.IADD R205, R97, 0x1, R204 ;  /* 0x0000000161cd7824 */ /* 0x000fe200078e02cc */
[----:B------:R-:W-:Y:S02]  /*8650*/  LOP3.LUT R214, R214, R3, RZ, 0x3c, !PT ;  /* 0x00000003d6d67212 */ /* 0x000fe400078e3cff */
[----:B------:R-:W-:Y:S02]  /*8660*/  LOP3.LUT R216, R216, UR4, RZ, 0x3c, !PT ;  /* 0x00000004d8d87c12 */ /* 0x000fe4000f8e3cff */
[----:B------:R-:W-:Y:S02]  /*8670*/  @P2 R2UR UR36, R212 ;  /* 0x00000000d42422ca */ /* 0x000fe400000e0000 */
[----:B------:R-:W-:Y:S02]  /*8680*/  LOP3.LUT R215, R215, R0, RZ, 0x3c, !PT ;  /* 0x00000000d7d77212 */ /* 0x000fe400078e3cff */
[----:B------:R-:W-:Y:S02]  /*8690*/  SEL R220, R220, RZ, P0 ;  /* 0x000000ffdcdc7207 */ /* 0x000fe40000000000 */
[----:B------:R-:W-:Y:S01]  /*86a0*/  SEL R96, R96, RZ, P1 ;  /* 0x000000ff60607207 */ /* 0x000fe20000800000 */
[----:B------:R-:W-:Y:S08]  /*86b0*/  @P2 BRA `(.L_x_124) ;  /* 0xffffffd0006c2947 */ /* 0x000ff0000383ffff */
[----:B------:R-:W-:-:S09]  /*86c0*/  UISETP.NE.AND UP0, UPT, UR44, URZ, UPT ;  /* 0x000000ff2c00728c */ /* 0x000fd2000bf05270 */
[----:B------:R-:W-:Y:S05]  /*86d0*/  BRA.U !UP0, `(.L_x_125) ;  /* 0x0000000108487547 */ /* 0x000fea000b800000 */
[----:B------:R-:W1:Y:S02]  /*86e0*/  LDCU.64 UR4, c[0x0][0x890] ;  /* 0x00011200ff0477ac */ /* 0x000e640008000a00 */
[----:B-1----:R-:W-:-:S04]  /*86f0*/  UISETP.NE.U32.AND UP0, UPT, UR4, URZ, UPT ;  /* 0x000000ff0400728c */ /* 0x002fc8000bf05070 */
[----:B------:R-:W-:-:S09]  /*8700*/  UISETP.NE.AND.EX UP0, UPT, UR5, URZ, UPT, UP0 ;  /* 0x000000ff0500728c */ /* 0x000fd2000bf05300 */
[----:B------:R-:W-:Y:S05]  /*8710*/  BRA.U UP0, `(.L_x_126) ;  /* 0x00000001000c7547 */ /* 0x000fea000b800000 */
[----:B------:R-:W-:-:S13]  /*8720*/  FSETP.NEU.AND P0, PT, R101, RZ, PT ;  /* 0x000000ff6500720b */ /* 0x000fda0003f0d000 */
[----:B------:R-:W-:Y:S05]  /*8730*/  @!P0 EXIT ;  /* 0x000000000000894d */ /* 0x000fea0003800000 */
[----:B------:R-:W-:Y:S05]  /*8740*/  BRA `(.L_x_125) ;  /* 0x00000000002c7947 */ /* 0x000fea0003800000 */
.L_x_126:
[----:B------:R-:W-:Y:S01]  /*8750*/  LOP3.LUT P0, RZ, R206, 0xff, RZ, 0xc0, !PT ;  /* 0x000000ffceff7812 */ /* 0x000fe2000780c0ff */
[----:B------:R-:W-:-:S12]  /*8760*/  BSSY.RECONVERGENT B0, `(.L_x_125) ;  /* 0x0000009000007945 */ /* 0x000fd80003800200 */
[----:B------:R-:W-:Y:S05]  /*8770*/  @P0 BRA `(.L_x_127) ;  /* 0x0000000000140947 */ /* 0x000fea0003800000 */
[----:B------:R-:W1:Y:S02]  /*8780*/  LDCU.64 UR4, c[0x0][0x888] ;  /* 0x00011100ff0477ac */ /* 0x000e640008000a00 */
[----:B-1----:R-:W-:-:S04]  /*8790*/  ISETP.NE.U32.AND P0, PT, RZ, UR4, PT ;  /* 0x00000004ff007c0c */ /* 0x002fc8000bf05070 */
[----:B------:R-:W-:-:S13]  /*87a0*/  ISETP.NE.AND.EX P0, PT, RZ, UR5, PT, P0 ;  /* 0x00000005ff007c0c */ /* 0x000fda000bf05300 */
[----:B------:R-:W-:Y:S05]  /*87b0*/  @!P0 EXIT ;  /* 0x000000000000894d */ /* 0x000fea0003800000 */
[----:B------:R-:W-:Y:S05]  /*87c0*/  BRA `(.L_x_128) ;  /* 0x0000000000087947 */ /* 0x000fea0003800000 */
.L_x_127:
[----:B------:R-:W-:-:S13]  /*87d0*/  FSETP.NEU.AND P0, PT, R101, RZ, PT ;  /* 0x000000ff6500720b */ /* 0x000fda0003f0d000 */
[----:B------:R-:W-:Y:S05]  /*87e0*/  @!P0 EXIT ;  /* 0x000000000000894d */ /* 0x000fea0003800000 */
.L_x_128:
[----:B------:R-:W-:Y:S05]  /*87f0*/  BSYNC.RECONVERGENT B0 ;  /* 0x0000000000007941 */ /* 0x000fea0003800200 */
.L_x_125:
[----:B------:R-:W-:-:S04]  /*8800*/  DEPBAR.LE SB0, 0x0 ;  /* 0x000080000000791a */ /* 0x000fc80000000000 */
[----:B------:R-:W-:Y:S05]  /*8810*/  EXIT ;  /* 0x000000000000794d */ /* 0x000fea0003800000 */
.L_x_20:
[----:B--2---:R2:W1:Y:S02]  /*8820*/  SYNCS.PHASECHK.TRANS64.TRYWAIT P0, [R3+URZ+0x240], R2 ;  /* 0x00024002030075a7 */ /* 0x00446400080011ff */
[----:B-1----:R-:W-:Y:S05]  /*8830*/  @!P0 NANOSLEEP.SYNCS 0x989680 ;  /* 0x009896800000895d */ /* 0x002fea0003900000 */
[----:B------:R-:W1:Y:S02]  /*8840*/  @!P0 SYNCS.PHASECHK.TRANS64 P0, [R3+URZ+0x240], R2 ;  /* 0x00024002030085a7 */ /* 0x000e6400080010ff */
[----:B-1----:R-:W-:Y:S05]  /*8850*/  @!P0 BRA `(.L_x_20) ;  /* 0xfffffffc00f08947 */ /* 0x002fea000383ffff */
[----:B------:R-:W-:Y:S05]  /*8860*/  BRA `(.L_x_129) ;  /* 0xffffff90000c7947 */ /* 0x000fea000383ffff */
.L_x_23:
[----:B-1----:R-:W-:Y:S07]  /*8870*/  MOV R2, UR33 ;  /* 0x0000002100027c02 */ /* 0x002fee0008000f00 */
.L_x_130:
[----:B-1----:R1:W2:Y:S02]  /*8880*/  SYNCS.PHASECHK.TRANS64.TRYWAIT P0, [R2+URZ+0xd0], R5 ;  /* 0x0000d005020075a7 */ /* 0x0022a400080011ff */
[----:B--2---:R-:W-:Y:S05]  /*8890*/  @!P0 NANOSLEEP.SYNCS 0x989680 ;  /* 0x009896800000895d */ /* 0x004fea0003900000 */
[----:B------:R-:W2:Y:S02]  /*88a0*/  @!P0 SYNCS.PHASECHK.TRANS64 P0, [R2+URZ+0xd0], R5 ;  /* 0x0000d005020085a7 */ /* 0x000ea400080010ff */
[----:B--2---:R-:W-:Y:S05]  /*88b0*/  @!P0 BRA `(.L_x_130) ;  /* 0xfffffffc00f08947 */ /* 0x004fea000383ffff */
[----:B------:R-:W-:Y:S05]  /*88c0*/  BRA `(.L_x_22) ;  /* 0xffffff90005c7947 */ /* 0x000fea000383ffff */
.L_x_29:
[----:B-1----:R-:W-:Y:S07]  /*88d0*/  MOV R2, UR17 ;  /* 0x0000001100027c02 */ /* 0x002fee0008000f00 */
.L_x_131:
[----:B-1----:R1:W2:Y:S02]  /*88e0*/  SYNCS.PHASECHK.TRANS64.TRYWAIT P0, [R2+URZ+0xd0], R5 ;  /* 0x0000d005020075a7 */ /* 0x0022a400080011ff */
[----:B--2---:R-:W-:Y:S05]  /*88f0*/  @!P0 NANOSLEEP.SYNCS 0x989680 ;  /* 0x009896800000895d */ /* 0x004fea0003900000 */
[----:B------:R-:W2:Y:S02]  /*8900*/  @!P0 SYNCS.PHASECHK.TRANS64 P0, [R2+URZ+0xd0], R5 ;  /* 0x0000d005020085a7 */ /* 0x000ea400080010ff */
[----:B--2---:R-:W-:Y:S05]  /*8910*/  @!P0 BRA `(.L_x_131) ;  /* 0xfffffffc00f08947 */ /* 0x004fea000383ffff */
[----:B------:R-:W-:Y:S05]  /*8920*/  BRA `(.L_x_28) ;  /* 0xffffff9400047947 */ /* 0x000fea000383ffff */
.L_x_33:
[----:B-1----:R1:W2:Y:S02]  /*8930*/  SYNCS.PHASECHK.TRANS64.TRYWAIT P0, [R2+URZ+0x1d0], R3 ;  /* 0x0001d003020075a7 */ /* 0x0022a400080011ff */
[----:B--2---:R-:W-:Y:S05]  /*8940*/  @!P0 NANOSLEEP.SYNCS 0x989680 ;  /* 0x009896800000895d */ /* 0x004fea0003900000 */
[----:B------:R-:W2:Y:S02]  /*8950*/  @!P0 SYNCS.PHASECHK.TRANS64 P0, [R2+URZ+0x1d0], R3 ;  /* 0x0001d003020085a7 */ /* 0x000ea400080010ff */
[----:B--2---:R-:W-:Y:S05]  /*8960*/  @!P0 BRA `(.L_x_33) ;  /* 0xfffffffc00f08947 */ /* 0x004fea000383ffff */
[----:B------:R-:W-:Y:S05]  /*8970*/  BRA `(.L_x_132) ;  /* 0xffffff9400947947 */ /* 0x000fea000383ffff */
.L_x_37:
[----:B----4-:R-:W-:-:S07]  /*8980*/  MOV R0, UR5 ;  /* 0x0000000500007c02 */ /* 0x010fce0008000f00 */
.L_x_133:
[----:B-1----:R1:W2:Y:S02]  /*8990*/  SYNCS.PHASECHK.TRANS64.TRYWAIT P0, [R0+URZ], R3 ;  /* 0x00000003000075a7 */ /* 0x0022a400080011ff */
[----:B--2---:R-:W-:Y:S05]  /*89a0*/  @!P0 NANOSLEEP.SYNCS 0x989680 ;  /* 0x009896800000895d */ /* 0x004fea0003900000 */
[----:B------:R-:W2:Y:S02]  /*89b0*/  @!P0 SYNCS.PHASECHK.TRANS64 P0, [R0+URZ], R3 ;  /* 0x00000003000085a7 */ /* 0x000ea400080010ff */
[----:B--2---:R-:W-:Y:S05]  /*89c0*/  @!P0 BRA `(.L_x_133) ;  /* 0xfffffffc00f08947 */ /* 0x004fea000383ffff */
[----:B------:R-:W-:Y:S05]  /*89d0*/  BRA `(.L_x_134) ;  /* 0xffffff9c00047947 */ /* 0x000fea000383ffff */
.L_x_38:
[----:B----4-:R-:W-:-:S07]  /*89e0*/  MOV R0, UR5 ;  /* 0x0000000500007c02 */ /* 0x010fce0008000f00 */
.L_x_135:
[----:B-1----:R1:W2:Y:S02]  /*89f0*/  SYNCS.PHASECHK.TRANS64.TRYWAIT P0, [R0+URZ], R3 ;  /* 0x00000003000075a7 */ /* 0x0022a400080011ff */
[----:B--2---:R-:W-:Y:S05]  /*8a00*/  @!P0 NANOSLEEP.SYNCS 0x989680 ;  /* 0x009896800000895d */ /* 0x004fea0003900000 */
[----:B------:R-:W2:Y:S02]  /*8a10*/  @!P0 SYNCS.PHASECHK.TRANS64 P0, [R0+URZ], R3 ;  /* 0x00000003000085a7 */ /* 0x000ea400080010ff */
[----:B--2---:R-:W-:Y:S05]  /*8a20*/  @!P0 BRA `(.L_x_135) ;  /* 0xfffffffc00f08947 */ /* 0x004fea000383ffff */
[----:B------:R-:W-:Y:S05]  /*8a30*/  BRA `(.L_x_136) ;  /* 0xffffff9c00107947 */ /* 0x000fea000383ffff */
.L_x_39:
[----:B----4-:R-:W-:-:S07]  /*8a40*/  MOV R0, UR5 ;  /* 0x0000000500007c02 */ /* 0x010fce0008000f00 */
.L_x_137:
[----:B-1----:R1:W2:Y:S02]  /*8a50*/  SYNCS.PHASECHK.TRANS64.TRYWAIT P0, [R0+URZ], R3 ;  /* 0x00000003000075a7 */ /* 0x0022a400080011ff */
[----:B--2---:R-:W-:Y:S05]  /*8a60*/  @!P0 NANOSLEEP.SYNCS 0x989680 ;  /* 0x009896800000895d */ /* 0x004fea0003900000 */
[----:B------:R-:W2:Y:S02]  /*8a70*/  @!P0 SYNCS.PHASECHK.TRANS64 P0, [R0+URZ], R3 ;  /* 0x00000003000085a7 */ /* 0x000ea400080010ff */
[----:B--2---:R-:W-:Y:S05]  /*8a80*/  @!P0 BRA `(.L_x_137) ;  /* 0xfffffffc00f08947 */ /* 0x004fea000383ffff */
[----:B------:R-:W-:Y:S05]  /*8a90*/  BRA `(.L_x_138) ;  /* 0xffffff9c001c7947 */ /* 0x000fea000383ffff */
.L_x_40:
[----:B----4-:R-:W-:-:S07]  /*8aa0*/  MOV R0, UR5 ;  /* 0x0000000500007c02 */ /* 0x010fce0008000f00 */
.L_x_139:
[----:B-1----:R1:W2:Y:S02]  /*8ab0*/  SYNCS.PHASECHK.TRANS64.TRYWAIT P0, [R0+URZ], R3 ;  /* 0x00000003000075a7 */ /* 0x0022a400080011ff */
[----:B--2---:R-:W-:Y:S05]  /*8ac0*/  @!P0 NANOSLEEP.SYNCS 0x989680 ;  /* 0x009896800000895d */ /* 0x004fea0003900000 */
[----:B------:R-:W2:Y:S02]  /*8ad0*/  @!P0 SYNCS.PHASECHK.TRANS64 P0, [R0+URZ], R3 ;  /* 0x00000003000085a7 */ /* 0x000ea400080010ff */
[----:B--2---:R-:W-:Y:S05]  /*8ae0*/  @!P0 BRA `(.L_x_139) ;  /* 0xfffffffc00f08947 */ /* 0x004fea000383ffff */
[----:B------:R-:W-:Y:S05]  /*8af0*/  BRA `(.L_x_140) ;  /* 0xffffff9c00287947 */ /* 0x000fea000383ffff */
.L_x_41:
[----:B----4-:R-:W-:-:S07]  /*8b00*/  MOV R0, UR5 ;  /* 0x0000000500007c02 */ /* 0x010fce0008000f00 */
.L_x_141:
[----:B-1----:R1:W2:Y:S02]  /*8b10*/  SYNCS.PHASECHK.TRANS64.TRYWAIT P0, [R0+URZ], R3 ;  /* 0x00000003000075a7 */ /* 0x0022a400080011ff */
[----:B--2---:R-:W-:Y:S05]  /*8b20*/  @!P0 NANOSLEEP.SYNCS 0x989680 ;  /* 0x009896800000895d */ /* 0x004fea0003900000 */
[----:B------:R-:W2:Y:S02]  /*8b30*/  @!P0 SYNCS.PHASECHK.TRANS64 P0, [R0+URZ], R3 ;  /* 0x00000003000085a7 */ /* 0x000ea400080010ff */
[----:B--2---:R-:W-:Y:S05]  /*8b40*/  @!P0 BRA `(.L_x_141) ;  /* 0xfffffffc00f08947 */ /* 0x004fea000383ffff */
[----:B------:R-:W-:Y:S05]  /*8b50*/  BRA `(.L_x_142) ;  /* 0xffffff9c00347947 */ /* 0x000fea000383ffff */
.L_x_42:
[----:B----4-:R-:W-:-:S07]  /*8b60*/  MOV R0, UR5 ;  /* 0x0000000500007c02 */ /* 0x010fce0008000f00 */
.L_x_143:
[----:B-1----:R1:W2:Y:S02]  /*8b70*/  SYNCS.PHASECHK.TRANS64.TRYWAIT P0, [R0+URZ], R3 ;  /* 0x00000003000075a7 */ /* 0x0022a400080011ff */
[----:B--2---:R-:W-:Y:S05]  /*8b80*/  @!P0 NANOSLEEP.SYNCS 0x989680 ;  /* 0x009896800000895d */ /* 0x004fea0003900000 */
[----:B------:R-:W2:Y:S02]  /*8b90*/  @!P0 SYNCS.PHASECHK.TRANS64 P0, [R0+URZ], R3 ;  /* 0x00000003000085a7 */ /* 0x000ea400080010ff */
[----:B--2---:R-:W-:Y:S05]  /*8ba0*/  @!P0 BRA `(.L_x_143) ;  /* 0xfffffffc00f08947 */ /* 0x004fea000383ffff */
[----:B------:R-:W-:Y:S05]  /*8bb0*/  BRA `(.L_x_144) ;  /* 0xffffff9c00407947 */ /* 0x000fea000383ffff */
.L_x_43:
[----:B----4-:R-:W-:-:S07]  /*8bc0*/  MOV R0, UR5 ;  /* 0x0000000500007c02 */ /* 0x010fce0008000f00 */
.L_x_145:
[----:B-1----:R1:W2:Y:S02]  /*8bd0*/  SYNCS.PHASECHK.TRANS64.TRYWAIT P0, [R0+URZ], R3 ;  /* 0x00000003000075a7 */ /* 0x0022a400080011ff */
[----:B--2---:R-:W-:Y:S05]  /*8be0*/  @!P0 NANOSLEEP.SYNCS 0x989680 ;  /* 0x009896800000895d */ /* 0x004fea0003900000 */
[----:B------:R-:W2:Y:S02]  /*8bf0*/  @!P0 SYNCS.PHASECHK.TRANS64 P0, [R0+URZ], R3 ;  /* 0x00000003000085a7 */ /* 0x000ea400080010ff */
[----:B--2---:R-:W-:Y:S05]  /*8c00*/  @!P0 BRA `(.L_x_145) ;  /* 0xfffffffc00f08947 */ /* 0x004fea000383ffff */
[----:B------:R-:W-:Y:S05]  /*8c10*/  BRA `(.L_x_146) ;  /* 0xffffff9c004c7947 */ /* 0x000fea000383ffff */
.L_x_44:
[----:B----4-:R-:W-:-:S07]  /*8c20*/  MOV R0, UR5 ;  /* 0x0000000500007c02 */ /* 0x010fce0008000f00 */
.L_x_147:
[----:B-1----:R1:W2:Y:S02]  /*8c30*/  SYNCS.PHASECHK.TRANS64.TRYWAIT P0, [R0+URZ], R3 ;  /* 0x00000003000075a7 */ /* 0x0022a400080011ff */
[----:B--2---:R-:W-:Y:S05]  /*8c40*/  @!P0 NANOSLEEP.SYNCS 0x989680 ;  /* 0x009896800000895d */ /* 0x004fea0003900000 */
[----:B------:R-:W2:Y:S02]  /*8c50*/  @!P0 SYNCS.PHASECHK.TRANS64 P0, [R0+URZ], R3 ;  /* 0x00000003000085a7 */ /* 0x000ea400080010ff */
[----:B--2---:R-:W-:Y:S05]  /*8c60*/  @!P0 BRA `(.L_x_147) ;  /* 0xfffffffc00f08947 */ /* 0x004fea000383ffff */
[----:B------:R-:W-:Y:S05]  /*8c70*/  BRA `(.L_x_148) ;  /* 0xffffff9c00587947 */ /* 0x000fea000383ffff */
.L_x_45:
[----:B----4-:R-:W-:-:S07]  /*8c80*/  MOV R0, UR5 ;  /* 0x0000000500007c02 */ /* 0x010fce0008000f00 */
.L_x_149:
[----:B-1----:R1:W2:Y:S02]  /*8c90*/  SYNCS.PHASECHK.TRANS64.TRYWAIT P0, [R0+URZ], R3 ;  /* 0x00000003000075a7 */ /* 0x0022a400080011ff */
[----:B--2---:R-:W-:Y:S05]  /*8ca0*/  @!P0 NANOSLEEP.SYNCS 0x989680 ;  /* 0x009896800000895d */ /* 0x004fea0003900000 */
[----:B------:R-:W2:Y:S02]  /*8cb0*/  @!P0 SYNCS.PHASECHK.TRANS64 P0, [R0+URZ], R3 ;  /* 0x00000003000085a7 */ /* 0x000ea400080010ff */
[----:B--2---:R-:W-:Y:S05]  /*8cc0*/  @!P0 BRA `(.L_x_149) ;  /* 0xfffffffc00f08947 */ /* 0x004fea000383ffff */
[----:B------:R-:W-:Y:S05]  /*8cd0*/  BRA `(.L_x_150) ;  /* 0xffffff9c00647947 */ /* 0x000fea000383ffff */
.L_x_46:
[----:B----4-:R-:W-:-:S07]  /*8ce0*/  MOV R0, UR5 ;  /* 0x0000000500007c02 */ /* 0x010fce0008000f00 */
.L_x_151:
[----:B-1----:R1:W2:Y:S02]  /*8cf0*/  SYNCS.PHASECHK.TRANS64.TRYWAIT P0, [R0+URZ], R3 ;  /* 0x00000003000075a7 */ /* 0x0022a400080011ff */
[----:B--2---:R-:W-:Y:S05]  /*8d00*/  @!P0 NANOSLEEP.SYNCS 0x989680 ;  /* 0x009896800000895d */ /* 0x004fea0003900000 */
[----:B------:R-:W2:Y:S02]  /*8d10*/  @!P0 SYNCS.PHASECHK.TRANS64 P0, [R0+URZ], R3 ;  /* 0x00000003000085a7 */ /* 0x000ea400080010ff */
[----:B--2---:R-:W-:Y:S05]  /*8d20*/  @!P0 BRA `(.L_x_151) ;  /* 0xfffffffc00f08947 */ /* 0x004fea000383ffff */
[----:B------:R-:W-:Y:S05]  /*8d30*/  BRA `(.L_x_152) ;  /* 0xffffff9c00707947 */ /* 0x000fea000383ffff */
.L_x_47:
[----:B----4-:R-:W-:-:S07]  /*8d40*/  MOV R0, UR5 ;  /* 0x0000000500007c02 */ /* 0x010fce0008000f00 */
.L_x_153:
[----:B-1----:R1:W2:Y:S02]  /*8d50*/  SYNCS.PHASECHK.TRANS64.TRYWAIT P0, [R0+URZ], R3 ;  /* 0x00000003000075a7 */ /* 0x0022a400080011ff */
[----:B--2---:R-:W-:Y:S05]  /*8d60*/  @!P0 NANOSLEEP.SYNCS 0x989680 ;  /* 0x009896800000895d */ /* 0x004fea0003900000 */
[----:B------:R-:W2:Y:S02]  /*8d70*/  @!P0 SYNCS.PHASECHK.TRANS64 P0, [R0+URZ], R3 ;  /* 0x00000003000085a7 */ /* 0x000ea400080010ff */
[----:B--2---:R-:W-:Y:S05]  /*8d80*/  @!P0 BRA `(.L_x_153) ;  /* 0xfffffffc00f08947 */ /* 0x004fea000383ffff */
[----:B------:R-:W-:Y:S05]  /*8d90*/  BRA `(.L_x_154) ;  /* 0xffffff9c007c7947 */ /* 0x000fea000383ffff */
.L_x_48:
[----:B----4-:R-:W-:-:S07]  /*8da0*/  MOV R0, UR5 ;  /* 0x0000000500007c02 */ /* 0x010fce0008000f00 */
.L_x_155:
[----:B-1----:R1:W2:Y:S02]  /*8db0*/  SYNCS.PHASECHK.TRANS64.TRYWAIT P0, [R0+URZ], R3 ;  /* 0x00000003000075a7 */ /* 0x0022a400080011ff */
[----:B--2---:R-:W-:Y:S05]  /*8dc0*/  @!P0 NANOSLEEP.SYNCS 0x989680 ;  /* 0x009896800000895d */ /* 0x004fea0003900000 */
[----:B------:R-:W2:Y:S02]  /*8dd0*/  @!P0 SYNCS.PHASECHK.TRANS64 P0, [R0+URZ], R3 ;  /* 0x00000003000085a7 */ /* 0x000ea400080010ff */
[----:B--2---:R-:W-:Y:S05]  /*8de0*/  @!P0 BRA `(.L_x_155) ;  /* 0xfffffffc00f08947 */ /* 0x004fea000383ffff */
[----:B------:R-:W-:Y:S05]  /*8df0*/  BRA `(.L_x_156) ;  /* 0xffffff9c00887947 */ /* 0x000fea000383ffff */
.L_x_49:
[----:B----4-:R-:W-:-:S07]  /*8e00*/  MOV R0, UR5 ;  /* 0x0000000500007c02 */ /* 0x010fce0008000f00 */
.L_x_157:
[----:B-1----:R1:W2:Y:S02]  /*8e10*/  SYNCS.PHASECHK.TRANS64.TRYWAIT P0, [R0+URZ], R3 ;  /* 0x00000003000075a7 */ /* 0x0022a400080011ff */
[----:B--2---:R-:W-:Y:S05]  /*8e20*/  @!P0 NANOSLEEP.SYNCS 0x989680 ;  /* 0x009896800000895d */ /* 0x004fea0003900000 */
[----:B------:R-:W2:Y:S02]  /*8e30*/  @!P0 SYNCS.PHASECHK.TRANS64 P0, [R0+URZ], R3 ;  /* 0x00000003000085a7 */ /* 0x000ea400080010ff */
[----:B--2---:R-:W-:Y:S05]  /*8e40*/  @!P0 BRA `(.L_x_157) ;  /* 0xfffffffc00f08947 */ /* 0x004fea000383ffff */
[----:B------:R-:W-:Y:S05]  /*8e50*/  BRA `(.L_x_158) ;  /* 0xffffff9c00947947 */ /* 0x000fea000383ffff */
.L_x_50:
[----:B----4-:R-:W-:-:S07]  /*8e60*/  MOV R0, UR5 ;  /* 0x0000000500007c02 */ /* 0x010fce0008000f00 */
.L_x_159:
[----:B-1----:R1:W2:Y:S02]  /*8e70*/  SYNCS.PHASECHK.TRANS64.TRYWAIT P0, [R0+URZ], R3 ;  /* 0x00000003000075a7 */ /* 0x0022a400080011ff */
[----:B--2---:R-:W-:Y:S05]  /*8e80*/  @!P0 NANOSLEEP.SYNCS 0x989680 ;  /* 0x009896800000895d */ /* 0x004fea0003900000 */
[----:B------:R-:W2:Y:S02]  /*8e90*/  @!P0 SYNCS.PHASECHK.TRANS64 P0, [R0+URZ], R3 ;  /* 0x00000003000085a7 */ /* 0x000ea400080010ff */
[----:B--2---:R-:W-:Y:S05]  /*8ea0*/  @!P0 BRA `(.L_x_159) ;  /* 0xfffffffc00f08947 */ /* 0x004fea000383ffff */
[----:B------:R-:W-:Y:S05]  /*8eb0*/  BRA `(.L_x_160) ;  /* 0xffffff9c00a07947 */ /* 0x000fea000383ffff */
.L_x_51:
[----:B----4-:R-:W-:-:S07]  /*8ec0*/  MOV R0, UR5 ;  /* 0x0000000500007c02 */ /* 0x010fce0008000f00 */
.L_x_161:
[----:B-1----:R1:W2:Y:S02]  /*8ed0*/  SYNCS.PHASECHK.TRANS64.TRYWAIT P0, [R0+URZ], R3 ;  /* 0x00000003000075a7 */ /* 0x0022a400080011ff */
[----:B--2---:R-:W-:Y:S05]  /*8ee0*/  @!P0 NANOSLEEP.SYNCS 0x989680 ;  /* 0x009896800000895d */ /* 0x004fea0003900000 */
[----:B------:R-:W2:Y:S02]  /*8ef0*/  @!P0 SYNCS.PHASECHK.TRANS64 P0, [R0+URZ], R3 ;  /* 0x00000003000085a7 */ /* 0x000ea400080010ff */
[----:B--2---:R-:W-:Y:S05]  /*8f00*/  @!P0 BRA `(.L_x_161) ;  /* 0xfffffffc00f08947 */ /* 0x004fea000383ffff */
[----:B------:R-:W-:Y:S05]  /*8f10*/  BRA `(.L_x_162) ;  /* 0xffffff9c00ac7947 */ /* 0x000fea000383ffff */
.L_x_52:
[----:B----4-:R-:W-:-:S07]  /*8f20*/  MOV R0, UR5 ;  /* 0x0000000500007c02 */ /* 0x010fce0008000f00 */
.L_x_163:
[----:B-1----:R1:W2:Y:S02]  /*8f30*/  SYNCS.PHASECHK.TRANS64.TRYWAIT P0, [R0+URZ], R3 ;  /* 0x00000003000075a7 */ /* 0x0022a400080011ff */
[----:B--2---:R-:W-:Y:S05]  /*8f40*/  @!P0 NANOSLEEP.SYNCS 0x989680 ;  /* 0x009896800000895d */ /* 0x004fea0003900000 */
[----:B------:R-:W2:Y:S02]  /*8f50*/  @!P0 SYNCS.PHASECHK.TRANS64 P0, [R0+URZ], R3 ;  /* 0x00000003000085a7 */ /* 0x000ea400080010ff */
[----:B--2---:R-:W-:Y:S05]  /*8f60*/  @!P0 BRA `(.L_x_163) ;  /* 0xfffffffc00f08947 */ /* 0x004fea000383ffff */
[----:B------:R-:W-:Y:S05]  /*8f70*/  BRA `(.L_x_164) ;  /* 0xffffff9c00b87947 */ /* 0x000fea000383ffff */
.L_x_53:
[----:B----4-:R-:W-:-:S07]  /*8f80*/  MOV R0, UR5 ;  /* 0x0000000500007c02 */ /* 0x010fce0008000f00 */
.L_x_165:
[----:B-1----:R1:W2:Y:S02]  /*8f90*/  SYNCS.PHASECHK.TRANS64.TRYWAIT P0, [R0+URZ], R3 ;  /* 0x00000003000075a7 */ /* 0x0022a400080011ff */
[----:B--2---:R-:W-:Y:S05]  /*8fa0*/  @!P0 NANOSLEEP.SYNCS 0x989680 ;  /* 0x009896800000895d */ /* 0x004fea0003900000 */
[----:B------:R-:W2:Y:S02]  /*8fb0*/  @!P0 SYNCS.PHASECHK.TRANS64 P0, [R0+URZ], R3 ;  /* 0x00000003000085a7 */ /* 0x000ea400080010ff */
[----:B--2---:R-:W-:Y:S05]  /*8fc0*/  @!P0 BRA `(.L_x_165) ;  /* 0xfffffffc00f08947 */ /* 0x004fea000383ffff */
[----:B------:R-:W-:Y:S05]  /*8fd0*/  BRA `(.L_x_166) ;  /* 0xffffff9c00c47947 */ /* 0x000fea000383ffff */
.L_x_54:
[----:B----4-:R-:W-:-:S07]  /*8fe0*/  MOV R0, UR5 ;  /* 0x0000000500007c02 */ /* 0x010fce0008000f00 */
.L_x_167:
[----:B-1----:R1:W2:Y:S02]  /*8ff0*/  SYNCS.PHASECHK.TRANS64.TRYWAIT P0, [R0+URZ], R3 ;  /* 0x00000003000075a7 */ /* 0x0022a400080011ff */
[----:B--2---:R-:W-:Y:S05]  /*9000*/  @!P0 NANOSLEEP.SYNCS 0x989680 ;  /* 0x009896800000895d */ /* 0x004fea0003900000 */
[----:B------:R-:W2:Y:S02]  /*9010*/  @!P0 SYNCS.PHASECHK.TRANS64 P0, [R0+URZ], R3 ;  /* 0x00000003000085a7 */ /* 0x000ea400080010ff */
[----:B--2---:R-:W-:Y:S05]  /*9020*/  @!P0 BRA `(.L_x_167) ;  /* 0xfffffffc00f08947 */ /* 0x004fea000383ffff */
[----:B------:R-:W-:Y:S05]  /*9030*/  BRA `(.L_x_168) ;  /* 0xffffff9c00d07947 */ /* 0x000fea000383ffff */
.L_x_55:
[----:B----4-:R-:W-:-:S07]  /*9040*/  MOV R0, UR5 ;  /* 0x0000000500007c02 */ /* 0x010fce0008000f00 */
.L_x_169:
[----:B-1----:R1:W2:Y:S02]  /*9050*/  SYNCS.PHASECHK.TRANS64.TRYWAIT P0, [R0+URZ], R3 ;  /* 0x00000003000075a7 */ /* 0x0022a400080011ff */
[----:B--2---:R-:W-:Y:S05]  /*9060*/  @!P0 NANOSLEEP.SYNCS 0x989680 ;  /* 0x009896800000895d */ /* 0x004fea0003900000 */
[----:B------:R-:W2:Y:S02]  /*9070*/  @!P0 SYNCS.PHASECHK.TRANS64 P0, [R0+URZ], R3 ;  /* 0x00000003000085a7 */ /* 0x000ea400080010ff */
[----:B--2---:R-:W-:Y:S05]  /*9080*/  @!P0 BRA `(.L_x_169) ;  /* 0xfffffffc00f08947 */ /* 0x004fea000383ffff */
[----:B------:R-:W-:Y:S05]  /*9090*/  BRA `(.L_x_170) ;  /* 0xffffff9c00dc7947 */ /* 0x000fea000383ffff */
.L_x_56:
[----:B----4-:R-:W-:-:S07]  /*90a0*/  MOV R0, UR5 ;  /* 0x0000000500007c02 */ /* 0x010fce0008000f00 */
.L_x_171:
[----:B-1----:R1:W2:Y:S02]  /*90b0*/  SYNCS.PHASECHK.TRANS64.TRYWAIT P0, [R0+URZ], R3 ;  /* 0x00000003000075a7 */ /* 0x0022a400080011ff */
[----:B--2---:R-:W-:Y:S05]  /*90c0*/  @!P0 NANOSLEEP.SYNCS 0x989680 ;  /* 0x009896800000895d */ /* 0x004fea0003900000 */
[----:B------:R-:W2:Y:S02]  /*90d0*/  @!P0 SYNCS.PHASECHK.TRANS64 P0, [R0+URZ], R3 ;  /* 0x00000003000085a7 */ /* 0x000ea400080010ff */
[----:B--2---:R-:W-:Y:S05]  /*90e0*/  @!P0 BRA `(.L_x_171) ;  /* 0xfffffffc00f08947 */ /* 0x004fea000383ffff */
[----:B------:R-:W-:Y:S05]  /*90f0*/  BRA `(.L_x_172) ;  /* 0xffffff9c00e87947 */ /* 0x000fea000383ffff */
.L_x_57:
[----:B----4-:R-:W-:-:S07]  /*9100*/  MOV R0, UR5 ;  /* 0x0000000500007c02 */ /* 0x010fce0008000f00 */
.L_x_173:
[----:B-1----:R1:W2:Y:S02]  /*9110*/  SYNCS.PHASECHK.TRANS64.TRYWAIT P0, [R0+URZ], R3 ;  /* 0x00000003000075a7 */ /* 0x0022a400080011ff */
[----:B--2---:R-:W-:Y:S05]  /*9120*/  @!P0 NANOSLEEP.SYNCS 0x989680 ;  /* 0x009896800000895d */ /* 0x004fea0003900000 */
[----:B------:R-:W2:Y:S02]  /*9130*/  @!P0 SYNCS.PHASECHK.TRANS64 P0, [R0+URZ], R3 ;  /* 0x00000003000085a7 */ /* 0x000ea400080010ff */
[----:B--2---:R-:W-:Y:S05]  /*9140*/  @!P0 BRA `(.L_x_173) ;  /* 0xfffffffc00f08947 */ /* 0x004fea000383ffff */
[----:B------:R-:W-:Y:S05]  /*9150*/  BRA `(.L_x_174) ;  /* 0xffffff9c00f47947 */ /* 0x000fea000383ffff */
.L_x_58:
[----:B----4-:R-:W-:-:S07]  /*9160*/  MOV R0, UR5 ;  /* 0x0000000500007c02 */ /* 0x010fce0008000f00 */
.L_x_175:
[----:B-1----:R1:W2:Y:S02]  /*9170*/  SYNCS.PHASECHK.TRANS64.TRYWAIT P0, [R0+URZ], R3 ;  /* 0x00000003000075a7 */ /* 0x0022a400080011ff */
[----:B--2---:R-:W-:Y:S05]  /*9180*/  @!P0 NANOSLEEP.SYNCS 0x989680 ;  /* 0x009896800000895d */ /* 0x004fea0003900000 */
[----:B------:R-:W2:Y:S02]  /*9190*/  @!P0 SYNCS.PHASECHK.TRANS64 P0, [R0+URZ], R3 ;  /* 0x00000003000085a7 */ /* 0x000ea400080010ff */
[----:B--2---:R-:W-:Y:S05]  /*91a0*/  @!P0 BRA `(.L_x_175) ;  /* 0xfffffffc00f08947 */ /* 0x004fea000383ffff */
[----:B------:R-:W-:Y:S05]  /*91b0*/  BRA `(.L_x_176) ;  /* 0xffffffa000007947 */ /* 0x000fea000383ffff */
.L_x_59:
[----:B----4-:R-:W-:-:S07]  /*91c0*/  MOV R0, UR5 ;  /* 0x0000000500007c02 */ /* 0x010fce0008000f00 */
.L_x_177:
[----:B-1----:R1:W2:Y:S02]  /*91d0*/  SYNCS.PHASECHK.TRANS64.TRYWAIT P0, [R0+URZ], R3 ;  /* 0x00000003000075a7 */ /* 0x0022a400080011ff */
[----:B--2---:R-:W-:Y:S05]  /*91e0*/  @!P0 NANOSLEEP.SYNCS 0x989680 ;  /* 0x009896800000895d */ /* 0x004fea0003900000 */
[----:B------:R-:W2:Y:S02]  /*91f0*/  @!P0 SYNCS.PHASECHK.TRANS64 P0, [R0+URZ], R3 ;  /* 0x00000003000085a7 */ /* 0x000ea400080010ff */
[----:B--2---:R-:W-:Y:S05]  /*9200*/  @!P0 BRA `(.L_x_177) ;  /* 0xfffffffc00f08947 */ /* 0x004fea000383ffff */
[----:B------:R-:W-:Y:S05]  /*9210*/  BRA `(.L_x_178) ;  /* 0xffffffa0000c7947 */ /* 0x000fea000383ffff */
.L_x_60:
[----:B----4-:R-:W-:-:S07]  /*9220*/  MOV R0, UR5 ;  /* 0x0000000500007c02 */ /* 0x010fce0008000f00 */
.L_x_179:
[----:B-1----:R1:W2:Y:S02]  /*9230*/  SYNCS.PHASECHK.TRANS64.TRYWAIT P0, [R0+URZ], R3 ;  /* 0x00000003000075a7 */ /* 0x0022a400080011ff */
[----:B--2---:R-:W-:Y:S05]  /*9240*/  @!P0 NANOSLEEP.SYNCS 0x989680 ;  /* 0x009896800000895d */ /* 0x004fea0003900000 */
[----:B------:R-:W2:Y:S02]  /*9250*/  @!P0 SYNCS.PHASECHK.TRANS64 P0, [R0+URZ], R3 ;  /* 0x00000003000085a7 */ /* 0x000ea400080010ff */
[----:B--2---:R-:W-:Y:S05]  /*9260*/  @!P0 BRA `(.L_x_179) ;  /* 0xfffffffc00f08947 */ /* 0x004fea000383ffff */
[----:B------:R-:W-:Y:S05]  /*9270*/  BRA `(.L_x_180) ;  /* 0xffffffa000187947 */ /* 0x000fea000383ffff */
.L_x_61:
[----:B----4-:R-:W-:-:S07]  /*9280*/  MOV R0, UR5 ;  /* 0x0000000500007c02 */ /* 0x010fce0008000f00 */
.L_x_181:
[----:B-1----:R1:W2:Y:S02]  /*9290*/  SYNCS.PHASECHK.TRANS64.TRYWAIT P0, [R0+URZ], R3 ;  /* 0x00000003000075a7 */ /* 0x0022a400080011ff */
[----:B--2---:R-:W-:Y:S05]  /*92a0*/  @!P0 NANOSLEEP.SYNCS 0x989680 ;  /* 0x009896800000895d */ /* 0x004fea0003900000 */
[----:B------:R-:W2:Y:S02]  /*92b0*/  @!P0 SYNCS.PHASECHK.TRANS64 P0, [R0+URZ], R3 ;  /* 0x00000003000085a7 */ /* 0x000ea400080010ff */
[----:B--2---:R-:W-:Y:S05]  /*92c0*/  @!P0 BRA `(.L_x_181) ;  /* 0xfffffffc00f08947 */ /* 0x004fea000383ffff */
[----:B------:R-:W-:Y:S05]  /*92d0*/  BRA `(.L_x_182) ;  /* 0xffffffa000247947 */ /* 0x000fea000383ffff */
.L_x_64:
[----:B-1----:R1:W2:Y:S02]  /*92e0*/  SYNCS.PHASECHK.TRANS64.TRYWAIT P0, [R0+URZ+0x230], R5 ;  /* 0x00023005000075a7 */ /* 0x0022a400080011ff */
[----:B--2---:R-:W-:Y:S05]  /*92f0*/  @!P0 NANOSLEEP.SYNCS 0x989680 ;  /* 0x009896800000895d */ /* 0x004fea0003900000 */
[----:B------:R-:W2:Y:S02]  /*9300*/  @!P0 SYNCS.PHASECHK.TRANS64 P0, [R0+URZ+0x230], R5 ;  /* 0x00023005000085a7 */ /* 0x000ea400080010ff */
[----:B--2---:R-:W-:Y:S05]  /*9310*/  @!P0 BRA `(.L_x_64) ;  /* 0xfffffffc00f08947 */ /* 0x004fea000383ffff */
[----:B------:R-:W-:Y:S05]  /*9320*/  BRA `(.L_x_183) ;  /* 0xffffffa000807947 */ /* 0x000fea000383ffff */
.L_x_65:
[----:B------:R-:W-:-:S07]  /*9330*/  MOV R0, UR5 ;  /* 0x0000000500007c02 */ /* 0x000fce0008000f00 */
.L_x_184:
[----:B-1----:R1:W2:Y:S02]  /*9340*/  SYNCS.PHASECHK.TRANS64.TRYWAIT P0, [R0+URZ+0x1e0], R5 ;  /* 0x0001e005000075a7 */ /* 0x0022a400080011ff */
[----:B--2---:R-:W-:Y:S05]  /*9350*/  @!P0 NANOSLEEP.SYNCS 0x989680 ;  /* 0x009896800000895d */ /* 0x004fea0003900000 */
[----:B------:R-:W2:Y:S02]  /*9360*/  @!P0 SYNCS.PHASECHK.TRANS64 P0, [R0+URZ+0x1e0], R5 ;  /* 0x0001e005000085a7 */ /* 0x000ea400080010ff */
[----:B--2---:R-:W-:Y:S05]  /*9370*/  @!P0 BRA `(.L_x_184) ;  /* 0xfffffffc00f08947 */ /* 0x004fea000383ffff */
[----:B------:R-:W-:Y:S05]  /*9380*/  BRA `(.L_x_185) ;  /* 0xffffffa000907947 */ /* 0x000fea000383ffff */
.L_x_66:
[----:B-1----:R1:W2:Y:S02]  /*9390*/  SYNCS.PHASECHK.TRANS64.TRYWAIT P1, [R0+URZ+0x1d0], R5 ;  /* 0x0001d005000075a7 */ /* 0x0022a400080211ff */
[----:B--2---:R-:W-:Y:S05]  /*93a0*/  @!P1 NANOSLEEP.SYNCS 0x989680 ;  /* 0x009896800000995d */ /* 0x004fea0003900000 */
[----:B------:R-:W2:Y:S02]  /*93b0*/  @!P1 SYNCS.PHASECHK.TRANS64 P1, [R0+URZ+0x1d0], R5 ;  /* 0x0001d005000095a7 */ /* 0x000ea400080210ff */
[----:B--2---:R-:W-:Y:S05]  /*93c0*/  @!P1 BRA `(.L_x_66) ;  /* 0xfffffffc00f09947 */ /* 0x004fea000383ffff */
[----:B------:R-:W-:Y:S05]  /*93d0*/  BRA `(.L_x_186) ;  /* 0xffffffa000c07947 */ /* 0x000fea000383ffff */
.L_x_69:
[----:B------:R-:W-:-:S07]  /*93e0*/  MOV R0, UR5 ;  /* 0x0000000500007c02 */ /* 0x000fce0008000f00 */
.L_x_187:
[----:B-1----:R1:W2:Y:S02]  /*93f0*/  SYNCS.PHASECHK.TRANS64.TRYWAIT P0, [R0+URZ+0x1e0], R3 ;  /* 0x0001e003000075a7 */ /* 0x0022a400080011ff */
[----:B--2---:R-:W-:Y:S05]  /*9400*/  @!P0 NANOSLEEP.SYNCS 0x989680 ;  /* 0x009896800000895d */ /* 0x004fea0003900000 */
[----:B------:R-:W2:Y:S02]  /*9410*/  @!P0 SYNCS.PHASECHK.TRANS64 P0, [R0+URZ+0x1e0], R3 ;  /* 0x0001e003000085a7 */ /* 0x000ea400080010ff */
[----:B--2---:R-:W-:Y:S05]  /*9420*/  @!P0 BRA `(.L_x_187) ;  /* 0xfffffffc00f08947 */ /* 0x004fea000383ffff */
[----:B------:R-:W-:Y:S05]  /*9430*/  BRA `(.L_x_68) ;  /* 0xffffffa400147947 */ /* 0x000fea000383ffff */
.L_x_76:
[----:B-1----:R1:W2:Y:S02]  /*9440*/  SYNCS.PHASECHK.TRANS64.TRYWAIT P1, [R0+URZ+0x1d0], R5 ;  /* 0x0001d005000075a7 */ /* 0x0022a400080211ff */
[----:B--2---:R-:W-:Y:S05]  /*9450*/  @!P1 NANOSLEEP.SYNCS 0x989680 ;  /* 0x009896800000995d */ /* 0x004fea0003900000 */
[----:B------:R-:W2:Y:S02]  /*9460*/  @!P1 SYNCS.PHASECHK.TRANS64 P1, [R0+URZ+0x1d0], R5 ;  /* 0x0001d005000095a7 */ /* 0x000ea400080210ff */
[----:B--2---:R-:W-:Y:S05]  /*9470*/  @!P1 BRA `(.L_x_76) ;  /* 0xfffffffc00f09947 */ /* 0x004fea000383ffff */
[----:B------:R-:W-:Y:S05]  /*9480*/  BRA `(.L_x_188) ;  /* 0xffffffa8006c7947 */ /* 0x000fea000383ffff */
.L_x_77:
[----:B------:R-:W-:-:S07]  /*9490*/  MOV R3, UR14 ;  /* 0x0000000e00037c02 */ /* 0x000fce0008000f00 */
.L_x_189:
[----:B-1----:R1:W2:Y:S02]  /*94a0*/  SYNCS.PHASECHK.TRANS64.TRYWAIT P0, [R3+URZ+0x210], R0 ;  /* 0x00021000030075a7 */ /* 0x0022a400080011ff */
[----:B--2---:R-:W-:Y:S05]  /*94b0*/  @!P0 NANOSLEEP.SYNCS 0x989680 ;  /* 0x009896800000895d */ /* 0x004fea0003900000 */
[----:B------:R-:W2:Y:S02]  /*94c0*/  @!P0 SYNCS.PHASECHK.TRANS64 P0, [R3+URZ+0x210], R0 ;  /* 0x00021000030085a7 */ /* 0x000ea400080010ff */
[----:B--2---:R-:W-:Y:S05]  /*94d0*/  @!P0 BRA `(.L_x_189) ;  /* 0xfffffffc00f08947 */ /* 0x004fea000383ffff */
[----:B------:R-:W-:Y:S05]  /*94e0*/  BRA `(.L_x_190) ;  /* 0xffffffa800a07947 */ /* 0x000fea000383ffff */
.L_x_80:
[----:B------:R-:W-:Y:S07]  /*94f0*/  MOV R0, UR7 ;  /* 0x0000000700007c02 */ /* 0x000fee0008000f00 */
.L_x_191:
[----:B-1----:R1:W2:Y:S02]  /*9500*/  SYNCS.PHASECHK.TRANS64.TRYWAIT P0, [R0+URZ], R3 ;  /* 0x00000003000075a7 */ /* 0x0022a400080011ff */
[----:B--2---:R-:W-:Y:S05]  /*9510*/  @!P0 NANOSLEEP.SYNCS 0x989680 ;  /* 0x009896800000895d */ /* 0x004fea0003900000 */
[----:B------:R-:W2:Y:S02]  /*9520*/  @!P0 SYNCS.PHASECHK.TRANS64 P0, [R0+URZ], R3 ;  /* 0x00000003000085a7 */ /* 0x000ea400080010ff */
[----:B--2---:R-:W-:Y:S05]  /*9530*/  @!P0 BRA `(.L_x_191) ;  /* 0xfffffffc00f08947 */ /* 0x004fea000383ffff */
[----:B------:R-:W-:Y:S05]  /*9540*/  BRA `(.L_x_79) ;  /* 0xffffffa800d47947 */ /* 0x000fea000383ffff */
.L_x_83:
[----:B------:R-:W-:-:S07]  /*9550*/  MOV R0, UR5 ;  /* 0x0000000500007c02 */ /* 0x000fce0008000f00 */
.L_x_192:
[----:B--2---:R2:W3:Y:S02]  /*9560*/  SYNCS.PHASECHK.TRANS64.TRYWAIT P0, [R0+URZ], R3 ;  /* 0x00000003000075a7 */ /* 0x0044e400080011ff */
[----:B---3--:R-:W-:Y:S05]  /*9570*/  @!P0 NANOSLEEP.SYNCS 0x989680 ;  /* 0x009896800000895d */ /* 0x008fea0003900000 */
[----:B------:R-:W3:Y:S02]  /*9580*/  @!P0 SYNCS.PHASECHK.TRANS64 P0, [R0+URZ], R3 ;  /* 0x00000003000085a7 */ /* 0x000ee400080010ff */
[----:B---3--:R-:W-:Y:S05]  /*9590*/  @!P0 BRA `(.L_x_192) ;  /* 0xfffffffc00f08947 */ /* 0x008fea000383ffff */
[----:B------:R-:W-:Y:S05]  /*95a0*/  BRA `(.L_x_193) ;  /* 0xffffffac00747947 */ /* 0x000fea000383ffff */
.L_x_84:
[----:B------:R-:W-:-:S07]  /*95b0*/  MOV R0, UR5 ;  /* 0x0000000500007c02 */ /* 0x000fce0008000f00 */
.L_x_194:
[----:B--2---:R2:W3:Y:S02]  /*95c0*/  SYNCS.PHASECHK.TRANS64.TRYWAIT P0, [R0+URZ], R3 ;  /* 0x00000003000075a7 */ /* 0x0044e400080011ff */
[----:B---3--:R-:W-:Y:S05]  /*95d0*/  @!P0 NANOSLEEP.SYNCS 0x989680 ;  /* 0x009896800000895d */ /* 0x008fea0003900000 */
[----:B------:R-:W3:Y:S02]  /*95e0*/  @!P0 SYNCS.PHASECHK.TRANS64 P0, [R0+URZ], R3 ;  /* 0x00000003000085a7 */ /* 0x000ee400080010ff */
[----:B---3--:R-:W-:Y:S05]  /*95f0*/  @!P0 BRA `(.L_x_194) ;  /* 0xfffffffc00f08947 */ /* 0x008fea000383ffff */
[----:B------:R-:W-:Y:S05]  /*9600*/  BRA `(.L_x_195) ;  /* 0xffffffac00807947 */ /* 0x000fea000383ffff */
.L_x_85:
[----:B------:R-:W-:-:S07]  /*9610*/  MOV R0, UR5 ;  /* 0x0000000500007c02 */ /* 0x000fce0008000f00 */
.L_x_196:
[----:B--2---:R2:W3:Y:S02]  /*9620*/  SYNCS.PHASECHK.TRANS64.TRYWAIT P0, [R0+URZ], R3 ;  /* 0x00000003000075a7 */ /* 0x0044e400080011ff */
[----:B---3--:R-:W-:Y:S05]  /*9630*/  @!P0 NANOSLEEP.SYNCS 0x989680 ;  /* 0x009896800000895d */ /* 0x008fea0003900000 */
[----:B------:R-:W3:Y:S02]  /*9640*/  @!P0 SYNCS.PHASECHK.TRANS64 P0, [R0+URZ], R3 ;  /* 0x00000003000085a7 */ /* 0x000ee400080010ff */
[----:B---3--:R-:W-:Y:S05]  /*9650*/  @!P0 BRA `(.L_x_196) ;  /* 0xfffffffc00f08947 */ /* 0x008fea000383ffff */
[----:B------:R-:W-:Y:S05]  /*9660*/  BRA `(.L_x_197) ;  /* 0xffffffac008c7947 */ /* 0x000fea000383ffff */
.L_x_86:
[----:B------:R-:W-:-:S07]  /*9670*/  MOV R0, UR6 ;  /* 0x0000000600007c02 */ /* 0x000fce0008000f00 */
.L_x_198:
[----:B--2---:R2:W3:Y:S02]  /*9680*/  SYNCS.PHASECHK.TRANS64.TRYWAIT P0, [R0+URZ], R3 ;  /* 0x00000003000075a7 */ /* 0x0044e400080011ff */
[----:B---3--:R-:W-:Y:S05]  /*9690*/  @!P0 NANOSLEEP.SYNCS 0x989680 ;  /* 0x009896800000895d */ /* 0x008fea0003900000 */
[----:B------:R-:W3:Y:S02]  /*96a0*/  @!P0 SYNCS.PHASECHK.TRANS64 P0, [R0+URZ], R3 ;  /* 0x00000003000085a7 */ /* 0x000ee400080010ff */
[----:B---3--:R-:W-:Y:S05]  /*96b0*/  @!P0 BRA `(.L_x_198) ;  /* 0xfffffffc00f08947 */ /* 0x008fea000383ffff */
[----:B------:R-:W-:Y:S05]  /*96c0*/  BRA `(.L_x_199) ;  /* 0xffffffac00987947 */ /* 0x000fea000383ffff */
.L_x_91:
[----:B--2---:R2:W3:Y:S02]  /*96d0*/  SYNCS.PHASECHK.TRANS64.TRYWAIT P0, [R0+URZ+0x1d0], R3 ;  /* 0x0001d003000075a7 */ /* 0x0044e400080011ff */
[----:B---3--:R-:W-:Y:S05]  /*96e0*/  @!P0 NANOSLEEP.SYNCS 0x989680 ;  /* 0x009896800000895d */ /* 0x008fea0003900000 */
[----:B------:R-:W3:Y:S02]  /*96f0*/  @!P0 SYNCS.PHASECHK.TRANS64 P0, [R0+URZ+0x1d0], R3 ;  /* 0x0001d003000085a7 */ /* 0x000ee400080010ff */
[----:B---3--:R-:W-:Y:S05]  /*9700*/  @!P0 BRA `(.L_x_91) ;  /* 0xfffffffc00f08947 */ /* 0x008fea000383ffff */
[----:B------:R-:W-:Y:S05]  /*9710*/  BRA `(.L_x_200) ;  /* 0xffffffb000947947 */ /* 0x000fea000383ffff */
.L_x_94:
[----:B------:R-:W-:Y:S07]  /*9720*/  MOV R0, UR4 ;  /* 0x0000000400007c02 */ /* 0x000fee0008000f00 */
.L_x_201:
[----:B--2---:R2:W3:Y:S02]  /*9730*/  SYNCS.PHASECHK.TRANS64.TRYWAIT P0, [R0+URZ+0x1c8], R3 ;  /* 0x0001c803000075a7 */ /* 0x0044e400080011ff */
[----:B---3--:R-:W-:Y:S05]  /*9740*/  @!P0 NANOSLEEP.SYNCS 0x989680 ;  /* 0x009896800000895d */ /* 0x008fea0003900000 */
[----:B------:R-:W3:Y:S02]  /*9750*/  @!P0 SYNCS.PHASECHK.TRANS64 P0, [R0+URZ+0x1c8], R3 ;  /* 0x0001c803000085a7 */ /* 0x000ee400080010ff */
[----:B---3--:R-:W-:Y:S05]  /*9760*/  @!P0 BRA `(.L_x_201) ;  /* 0xfffffffc00f08947 */ /* 0x008fea000383ffff */
[----:B------:R-:W-:Y:S05]  /*9770*/  BRA `(.L_x_93) ;  /* 0xffffffb4007c7947 */ /* 0x000fea000383ffff */
.L_x_97:
[----:B------:R-:W-:Y:S07]  /*9780*/  MOV R3, UR13 ;  /* 0x0000000d00037c02 */ /* 0x000fee0008000f00 */
.L_x_202:
[----:B-1----:R1:W2:Y:S02]  /*9790*/  SYNCS.PHASECHK.TRANS64.TRYWAIT P3, [R3+URZ+0x1b0], R12 ;  /* 0x0001b00c030075a7 */ /* 0x0022a400080611ff */
[----:B--2---:R-:W-:Y:S05]  /*97a0*/  @!P3 NANOSLEEP.SYNCS 0x989680 ;  /* 0x009896800000b95d */ /* 0x004fea0003900000 */
[----:B------:R-:W2:Y:S02]  /*97b0*/  @!P3 SYNCS.PHASECHK.TRANS64 P3, [R3+URZ+0x1b0], R12 ;  /* 0x0001b00c0300b5a7 */ /* 0x000ea400080610ff */
[----:B--2---:R-:W-:Y:S05]  /*97c0*/  @!P3 BRA `(.L_x_202) ;  /* 0xfffffffc00f0b947 */ /* 0x004fea000383ffff */
[----:B------:R-:W-:Y:S05]  /*97d0*/  BRA `(.L_x_203) ;  /* 0xffffffb800187947 */ /* 0x000fea000383ffff */
.L_x_99:
[----:B------:R-:W-:-:S07]  /*97e0*/  MOV R0, UR4 ;  /* 0x0000000400007c02 */ /* 0x000fce0008000f00 */
.L_x_204:
[----:B-1----:R1:W2:Y:S02]  /*97f0*/  SYNCS.PHASECHK.TRANS64.TRYWAIT P0, [R0+URZ], R3 ;  /* 0x00000003000075a7 */ /* 0x0022a400080011ff */
[----:B--2---:R-:W-:Y:S05]  /*9800*/  @!P0 NANOSLEEP.SYNCS 0x989680 ;  /* 0x009896800000895d */ /* 0x004fea0003900000 */
[----:B------:R-:W2:Y:S02]  /*9810*/  @!P0 SYNCS.PHASECHK.TRANS64 P0, [R0+URZ], R3 ;  /* 0x00000003000085a7 */ /* 0x000ea400080010ff */
[----:B--2---:R-:W-:Y:S05]  /*9820*/  @!P0 BRA `(.L_x_204) ;  /* 0xfffffffc00f08947 */ /* 0x004fea000383ffff */
[----:B------:R-:W-:Y:S05]  /*9830*/  BRA `(.L_x_205) ;  /* 0xffffffbc001c7947 */ /* 0x000fea000383ffff */
.L_x_101:
[----:B--2---:R2:W4:Y:S02]  /*9840*/  SYNCS.PHASECHK.TRANS64.TRYWAIT P0, [R0+URZ+0x1d0], R3 ;  /* 0x0001d003000075a7 */ /* 0x00452400080011ff */
[----:B----4-:R-:W-:Y:S05]  /*9850*/  @!P0 NANOSLEEP.SYNCS 0x989680 ;  /* 0x009896800000895d */ /* 0x010fea0003900000 */
[----:B------:R-:W4:Y:S02]  /*9860*/  @!P0 SYNCS.PHASECHK.TRANS64 P0, [R0+URZ+0x1d0], R3 ;  /* 0x0001d003000085a7 */ /* 0x000f2400080010ff */
[----:B----4-:R-:W-:Y:S05]  /*9870*/  @!P0 BRA `(.L_x_101) ;  /* 0xfffffffc00f08947 */ /* 0x010fea000383ffff */
[----:B------:R-:W-:Y:S05]  /*9880*/  BRA `(.L_x_206) ;  /* 0xffffffc0000c7947 */ /* 0x000fea000383ffff */
.L_x_111:
[----:B-1----:R1:W2:Y:S02]  /*9890*/  SYNCS.PHASECHK.TRANS64.TRYWAIT P0, [R0+URZ+0x1a0], R3 ;  /* 0x0001a003000075a7 */ /* 0x0022a400080011ff */
[----:B--2---:R-:W-:Y:S05]  /*98a0*/  @!P0 NANOSLEEP.SYNCS 0x989680 ;  /* 0x009896800000895d */ /* 0x004fea0003900000 */
[----:B------:R-:W2:Y:S02]  /*98b0*/  @!P0 SYNCS.PHASECHK.TRANS64 P0, [R0+URZ+0x1a0], R3 ;  /* 0x0001a003000085a7 */ /* 0x000ea400080010ff */
[----:B--2---:R-:W-:Y:S05]  /*98c0*/  @!P0 BRA `(.L_x_111) ;  /* 0xfffffffc00f08947 */ /* 0x004fea000383ffff */
[----:B------:R-:W-:Y:S05]  /*98d0*/  BRA `(.L_x_110) ;  /* 0xffffffcc000c7947 */ /* 0x000fea000383ffff */
.L_x_113:
[----:B-1----:R1:W4:Y:S02]  /*98e0*/  SYNCS.PHASECHK.TRANS64.TRYWAIT P1, [R160+URZ+0x1f0], R9 ;  /* 0x0001f009a00075a7 */ /* 0x00232400080211ff */
[----:B----4-:R-:W-:Y:S05]  /*98f0*/  @!P1 NANOSLEEP.SYNCS 0x989680 ;  /* 0x009896800000995d */ /* 0x010fea0003900000 */
[----:B------:R-:W4:Y:S02]  /*9900*/  @!P1 SYNCS.PHASECHK.TRANS64 P1, [R160+URZ+0x1f0], R9 ;  /* 0x0001f009a00095a7 */ /* 0x000f2400080210ff */
[----:B----4-:R-:W-:Y:S05]  /*9910*/  @!P1 BRA `(.L_x_113) ;  /* 0xfffffffc00f09947 */ /* 0x010fea000383ffff */
[----:B------:R-:W-:Y:S05]  /*9920*/  BRA `(.L_x_112) ;  /* 0xffffffcc00bc7947 */ /* 0x000fea000383ffff */
        .weak           $__internal_0_$__cuda_sm10x_tcgen05_guardrail_trap_col_being_dealloced_not_returned_by_alloc
        .type           $__internal_0_$__cuda_sm10x_tcgen05_guardrail_trap_col_being_dealloced_not_returned_by_alloc,@function
        .size           $__internal_0_$__cuda_sm10x_tcgen05_guardrail_trap_col_being_dealloced_not_returned_by_alloc,($__internal_1_$__cuda_sm10x_tcgen05_guardrail_trap_phase_invalid_during_alloc - $__internal_0_$__cuda_sm10x_tcgen05_guardrail_trap_col_being_dealloced_not_returned_by_alloc)
$__internal_0_$__cuda_sm10x_tcgen05_guardrail_trap_col_being_dealloced_not_returned_by_alloc:
[----:B------:R-:W-:Y:S05]  /*9930*/  BPT.TRAP 0x1 ;  /* 0x000000040000795c */ /* 0x000fea0000300000 */
[----:B------:R-:W-:-:S04]  /*9940*/  HFMA2 R3, -RZ, RZ, 0, 0 ;  /* 0x00000000ff037431 */ /* 0x000fc800000001ff */
[----:B------:R-:W-:Y:S05]  /*9950*/  RET.REL.NODEC R2 `(_ZN7cutlass13device_kernelINS_4gemm6kernel13GemmUniversalIN4cute5tupleIJiiiiEEENS1_10collective13CollectiveMmaINS1_35MainloopSm100TmaUmmaWarpSpecializedILi26ELi2ELi4ENS5_IJNS4_1CILi1EEESB_SB_EEEEENS5_IJNSA_ILi64EEENSA_ILi160EEENSA_ILi16EEEEEENS_6half_tENS5_IJlSB_lEEESI_SJ_NS4_8TiledMMAINS4_8MMA_AtomIJNS4_20SM100_MMA_F16BF16_SSISI_SI_fLi64ELi160ELNS4_4UMMA5MajorE0ELSO_0ELNSN_7ScaleInE0ELSP_0EEEEEENS4_6LayoutISC_NS5_IJNSA_ILi0EEEST_ST_EEEEENS5_IJNS4_10UnderscoreESW_SW_EEEEENS4_13SM90_TMA_LOADENS4_14ComposedLayoutINS4_7SwizzleILi1ELi4ELi3EEENS4_18smem_ptr_flag_bitsILi16EEENSS_INS5_IJNSA_ILi8EEESG_EEENS5_IJSG_SB_EEEEEEEvNS4_8identityESZ_S19_vS1A_EENS_8epilogue10collective18CollectiveEpilogueINS1C_23Sm100TmaWarpSpecializedILi2ELi1ELi80ELb1ELb0EEEJSH_NS5_IJNSS_ISE_SB_EENSS_ISF_SB_EEEEESI_SJ_SI_SJ_NS1C_6fusion15FusionCallbacksIS1G_NS1K_17LinearCombinationISI_fSI_fLNS_15FloatRoundStyleE2EEESH_S1J_JEEENS4_5SM1004TMEM4LOAD26SM100_TMEM_LOAD_16dp256b4xESZ_NS10_INS11_ILi2ELi4ELi3EEES14_NSS_INS5_IJS15_NSA_ILi32EEEEEENS5_IJS1V_SB_EEEEEEENS4_17SM75_U32x4_LDSM_NENS4_14SM90_TMA_STOREES1Z_NS4_17SM90_U32x4_STSM_NENS4_39AutoVectorizingCopyWithAssumedAlignmentILi128EEEEEEvvEEEEvNT_6ParamsE) ;  /* 0xffffff6402a87950 */ /* 0x000fea0003c3ffff */
        .weak           $__internal_1_$__cuda_sm10x_tcgen05_guardrail_trap_phase_invalid_during_alloc
        .type           $__internal_1_$__cuda_sm10x_tcgen05_guardrail_trap_phase_invalid_during_alloc,@function
        .size           $__internal_1_$__cuda_sm10x_tcgen05_guardrail_trap_phase_invalid_during_alloc,($__internal_2_$__cuda_sm10x_tcgen05_guardrail_trap_unallocated_columns_being_dealloced - $__internal_1_$__cuda_sm10x_tcgen05_guardrail_trap_phase_invalid_during_alloc)
$__internal_1_$__cuda_sm10x_tcgen05_guardrail_trap_phase_invalid_during_alloc:
[----:B------:R-:W-:Y:S05]  /*9960*/  BPT.TRAP 0x1 ;  /* 0x000000040000795c */ /* 0x000fea0000300000 */
[----:B------:R-:W-:-:S04]  /*9970*/  MOV R3, 0x0 ;  /* 0x0000000000037802 */ /* 0x000fc80000000f00 */
[----:B------:R-:W-:Y:S05]  /*9980*/  RET.REL.NODEC R2 `(_ZN7cutlass13device_kernelINS_4gemm6kernel13GemmUniversalIN4cute5tupleIJiiiiEEENS1_10collective13CollectiveMmaINS1_35MainloopSm100TmaUmmaWarpSpecializedILi26ELi2ELi4ENS5_IJNS4_1CILi1EEESB_SB_EEEEENS5_IJNSA_ILi64EEENSA_ILi160EEENSA_ILi16EEEEEENS_6half_tENS5_IJlSB_lEEESI_SJ_NS4_8TiledMMAINS4_8MMA_AtomIJNS4_20SM100_MMA_F16BF16_SSISI_SI_fLi64ELi160ELNS4_4UMMA5MajorE0ELSO_0ELNSN_7ScaleInE0ELSP_0EEEEEENS4_6LayoutISC_NS5_IJNSA_ILi0EEEST_ST_EEEEENS5_IJNS4_10UnderscoreESW_SW_EEEEENS4_13SM90_TMA_LOADENS4_14ComposedLayoutINS4_7SwizzleILi1ELi4ELi3EEENS4_18smem_ptr_flag_bitsILi16EEENSS_INS5_IJNSA_ILi8EEESG_EEENS5_IJSG_SB_EEEEEEEvNS4_8identityESZ_S19_vS1A_EENS_8epilogue10collective18CollectiveEpilogueINS1C_23Sm100TmaWarpSpecializedILi2ELi1ELi80ELb1ELb0EEEJSH_NS5_IJNSS_ISE_SB_EENSS_ISF_SB_EEEEESI_SJ_SI_SJ_NS1C_6fusion15FusionCallbacksIS1G_NS1K_17LinearCombinationISI_fSI_fLNS_15FloatRoundStyleE2EEESH_S1J_JEEENS4_5SM1004TMEM4LOAD26SM100_TMEM_LOAD_16dp256b4xESZ_NS10_INS11_ILi2ELi4ELi3EEES14_NSS_INS5_IJS15_NSA_ILi32EEEEEENS5_IJS1V_SB_EEEEEEENS4_17SM75_U32x4_LDSM_NENS4_14SM90_TMA_STOREES1Z_NS4_17SM90_U32x4_STSM_NENS4_39AutoVectorizingCopyWithAssumedAlignmentILi128EEEEEEvvEEEEvNT_6ParamsE) ;  /* 0xffffff64029c7950 */ /* 0x000fea0003c3ffff */
        .weak           $__internal_2_$__cuda_sm10x_tcgen05_guardrail_trap_unallocated_columns_being_dealloced
        .type           $__internal_2_$__cuda_sm10x_tcgen05_guardrail_trap_unallocated_columns_being_dealloced,@function
        .size           $__internal_2_$__cuda_sm10x_tcgen05_guardrail_trap_unallocated_columns_being_dealloced,(.L_x_208 - $__internal_2_$__cuda_sm10x_tcgen05_guardrail_trap_unallocated_columns_being_dealloced)
$__internal_2_$__cuda_sm10x_tcgen05_guardrail_trap_unallocated_columns_being_dealloced:
[----:B------:R-:W-:Y:S05]  /*9990*/  BPT.TRAP 0x1 ;  /* 0x000000040000795c */ /* 0x000fea0000300000 */
[----:B------:R-:W-:-:S04]  /*99a0*/  HFMA2 R3, -RZ, RZ, 0, 0 ;  /* 0x00000000ff037431 */ /* 0x000fc800000001ff */
[----:B------:R-:W-:Y:S05]  /*99b0*/  RET.REL.NODEC R2 `(_ZN7cutlass13device_kernelINS_4gemm6kernel13GemmUniversalIN4cute5tupleIJiiiiEEENS1_10collective13CollectiveMmaINS1_35MainloopSm100TmaUmmaWarpSpecializedILi26ELi2ELi4ENS5_IJNS4_1CILi1EEESB_SB_EEEEENS5_IJNSA_ILi64EEENSA_ILi160EEENSA_ILi16EEEEEENS_6half_tENS5_IJlSB_lEEESI_SJ_NS4_8TiledMMAINS4_8MMA_AtomIJNS4_20SM100_MMA_F16BF16_SSISI_SI_fLi64ELi160ELNS4_4UMMA5MajorE0ELSO_0ELNSN_7ScaleInE0ELSP_0EEEEEENS4_6LayoutISC_NS5_IJNSA_ILi0EEEST_ST_EEEEENS5_IJNS4_10UnderscoreESW_SW_EEEEENS4_13SM90_TMA_LOADENS4_14ComposedLayoutINS4_7SwizzleILi1ELi4ELi3EEENS4_18smem_ptr_flag_bitsILi16EEENSS_INS5_IJNSA_ILi8EEESG_EEENS5_IJSG_SB_EEEEEEEvNS4_8identityESZ_S19_vS1A_EENS_8epilogue10collective18CollectiveEpilogueINS1C_23Sm100TmaWarpSpecializedILi2ELi1ELi80ELb1ELb0EEEJSH_NS5_IJNSS_ISE_SB_EENSS_ISF_SB_EEEEESI_SJ_SI_SJ_NS1C_6fusion15FusionCallbacksIS1G_NS1K_17LinearCombinationISI_fSI_fLNS_15FloatRoundStyleE2EEESH_S1J_JEEENS4_5SM1004TMEM4LOAD26SM100_TMEM_LOAD_16dp256b4xESZ_NS10_INS11_ILi2ELi4ELi3EEES14_NSS_INS5_IJS15_NSA_ILi32EEEEEENS5_IJS1V_SB_EEEEEEENS4_17SM75_U32x4_LDSM_NENS4_14SM90_TMA_STOREES1Z_NS4_17SM90_U32x4_STSM_NENS4_39AutoVectorizingCopyWithAssumedAlignmentILi128EEEEEEvvEEEEvNT_6ParamsE) ;  /* 0xffffff6402907950 */ /* 0x000fea0003c3ffff */
.L_x_207:
[----:B------:R-:W-:-:S00]  /*99c0*/  BRA `(.L_x_207) ;  /* 0xfffffffc00fc7947 */ /* 0x000fc0000383ffff */
[----:B------:R-:W-:-:S00]  /*99d0*/  NOP ;  /* 0x0000000000007918 */ /* 0x000fc00000000000 */
        /* <DEDUP_REMOVED lines=10> */
.L_x_208:


//--------------------- .nv.global.init           --------------------------
	.section	.nv.global.init,"aw",@progbits
.nv.global.init:
	.type		$str$27,@object
	.size		$str$27,($str$28 - $str$27)
$str$27:
        /*0000*/ 	.byte	0x28, 0x61, 0x64, 0x64, 0x72, 0x65, 0x73, 0x73, 0x20, 0x26, 0x20, 0x6d, 0x61, 0x73, 0x6b, 0x29
        /*0010*/ 	.byte	0x20, 0x3d, 0x3d, 0x20, 0x30, 0x00
	.type		$str$28,@object
	.size		$str$28,($str$26 - $str$28)
$str$28:
        /*0016*/ 	.byte	0x2f, 0x74, 0x6d, 0x70, 0x2f, 0x63, 0x75, 0x74, 0x6c, 0x61, 0x73, 0x73, 0x5f, 0x73, 0x77, 0x65
        /*0026*/ 	.byte	0x65, 0x70, 0x5f, 0x73, 0x72, 0x63, 0x2f, 0x69, 0x6e, 0x63, 0x6c, 0x75, 0x64, 0x65, 0x2f, 0x63
        /*0036*/ 	.byte	0x75, 0x74, 0x65, 0x2f, 0x70, 0x6f, 0x69, 0x6e, 0x74, 0x65, 0x72, 0x5f, 0x66, 0x6c, 0x61, 0x67
        /*0046*/ 	.byte	0x67, 0x65, 0x64, 0x2e, 0x68, 0x70, 0x70, 0x00
	.type		$str$26,@object
	.size		$str$26,($str$25 - $str$26)
$str$26:
        /*004e*/ 	.byte	0x2f, 0x74, 0x6d, 0x70, 0x2f, 0x63, 0x75, 0x74, 0x6c, 0x61, 0x73, 0x73, 0x5f, 0x73, 0x77, 0x65
        /*005e*/ 	.byte	0x65, 0x70, 0x5f, 0x73, 0x72, 0x63, 0x2f, 0x69, 0x6e, 0x63, 0x6c, 0x75, 0x64, 0x65, 0x2f, 0x63
        /*006e*/ 	.byte	0x75, 0x74, 0x65, 0x2f, 0x61, 0x74, 0x6f, 0x6d, 0x2f, 0x63, 0x6f, 0x70, 0x79, 0x5f, 0x74, 0x72
        /*007e*/ 	.byte	0x61, 0x69, 0x74, 0x73, 0x5f, 0x73, 0x6d, 0x31, 0x30, 0x30, 0x2e, 0x68, 0x70, 0x70, 0x00
	.type		$str$25,@object
	.size		$str$25,(__unnamed_1 - $str$25)
$str$25:
        /*008d*/ 	.byte	0x28, 0x28, 0x75, 0x69, 0x6e, 0x74, 0x33, 0x32, 0x5f, 0x74, 0x28, 0x74, 0x68, 0x72, 0x65, 0x61
        /*009d*/ 	.byte	0x64, 0x49, 0x64, 0x78, 0x2e, 0x78, 0x29, 0x20, 0x2f, 0x20, 0x33, 0x32, 0x29, 0x20, 0x25, 0x20
        /*00ad*/ 	.byte	0x34, 0x29, 0x20, 0x3d, 0x3d, 0x20, 0x28, 0x28, 0x28, 0x74, 0x6d, 0x65, 0x6d, 0x5f, 0x61, 0x64
        /*00bd*/ 	.byte	0x64, 0x72, 0x20, 0x3e, 0x3e, 0x20, 0x31, 0x36, 0x29, 0x20, 0x2f, 0x20, 0x33, 0x32, 0x29, 0x20
        /*00cd*/ 	.byte	0x25, 0x20, 0x34, 0x29, 0x00
	.type		__unnamed_1,@object
	.size		__unnamed_1,(__unnamed_2 - __unnamed_1)
__unnamed_1:
        /*00d2*/ 	.byte	0x61, 0x75, 0x74, 0x6f, 0x20, 0x63, 0x75, 0x74, 0x65, 0x3a, 0x3a, 0x61, 0x73, 0x5f, 0x70, 0x6f
        /* <DEDUP_REMOVED lines=24> */
        /*0262*/ 	.byte	0x32, 0x34, 0x30, 0x3e, 0x3e, 0x3e, 0x3e, 0x5d, 0x00
	.type		__unnamed_2,@object
	.size		__unnamed_2,(.L_2 - __unnamed_2)
__unnamed_2:
        /* <DEDUP_REMOVED lines=45> */
        /*053b*/ 	.byte	0x3e, 0x3e, 0x3e, 0x5d, 0x00
.L_2:


//--------------------- .nv.shared._ZN7cutlass13device_kernelINS_4gemm6kernel13GemmUniversalIN4cute5tupleIJiiiiEEENS1_10collective13CollectiveMmaINS1_35MainloopSm100TmaUmmaWarpSpecializedILi26ELi2ELi4ENS5_IJNS4_1CILi1EEESB_SB_EEEEENS5_IJNSA_ILi64EEENSA_ILi160EEENSA_ILi16EEEEEENS_6half_tENS5_IJlSB_lEEESI_SJ_NS4_8TiledMMAINS4_8MMA_AtomIJNS4_20SM100_MMA_F16BF16_SSISI_SI_fLi64ELi160ELNS4_4UMMA5MajorE0ELSO_0ELNSN_7ScaleInE0ELSP_0EEEEEENS4_6LayoutISC_NS5_IJNSA_ILi0EEEST_ST_EEEEENS5_IJNS4_10UnderscoreESW_SW_EEEEENS4_13SM90_TMA_LOADENS4_14ComposedLayoutINS4_7SwizzleILi1ELi4ELi3EEENS4_18smem_ptr_flag_bitsILi16EEENSS_INS5_IJNSA_ILi8EEESG_EEENS5_IJSG_SB_EEEEEEEvNS4_8identityESZ_S19_vS1A_EENS_8epilogue10collective18CollectiveEpilogueINS1C_23Sm100TmaWarpSpecializedILi2ELi1ELi80ELb1ELb0EEEJSH_NS5_IJNSS_ISE_SB_EENSS_ISF_SB_EEEEESI_SJ_SI_SJ_NS1C_6fusion15FusionCallbacksIS1G_NS1K_17LinearCombinationISI_fSI_fLNS_15FloatRoundStyleE2EEESH_S1J_JEEENS4_5SM1004TMEM4LOAD26SM100_TMEM_LOAD_16dp256b4xESZ_NS10_INS11_ILi2ELi4ELi3EEES14_NSS_INS5_IJS15_NSA_ILi32EEEEEENS5_IJS1V_SB_EEEEEEENS4_17SM75_U32x4_LDSM_NENS4_14SM90_TMA_STOREES1Z_NS4_17SM90_U32x4_STSM_NENS4_39AutoVectorizingCopyWithAssumedAlignmentILi128EEEEEEvvEEEEvNT_6ParamsE --------------------------
	.section	.nv.shared._ZN7cutlass13device_kernelINS_4gemm6kernel13GemmUniversalIN4cute5tupleIJiiiiEEENS1_10collective13CollectiveMmaINS1_35MainloopSm100TmaUmmaWarpSpecializedILi26ELi2ELi4ENS5_IJNS4_1CILi1EEESB_SB_EEEEENS5_IJNSA_ILi64EEENSA_ILi160EEENSA_ILi16EEEEEENS_6half_tENS5_IJlSB_lEEESI_SJ_NS4_8TiledMMAINS4_8MMA_AtomIJNS4_20SM100_MMA_F16BF16_SSISI_SI_fLi64ELi160ELNS4_4UMMA5MajorE0ELSO_0ELNSN_7ScaleInE0ELSP_0EEEEEENS4_6LayoutISC_NS5_IJNSA_ILi0EEEST_ST_EEEEENS5_IJNS4_10UnderscoreESW_SW_EEEEENS4_13SM90_TMA_LOADENS4_14ComposedLayoutINS4_7SwizzleILi1ELi4ELi3EEENS4_18smem_ptr_flag_bitsILi16EEENSS_INS5_IJNSA_ILi8EEESG_EEENS5_IJSG_SB_EEEEEEEvNS4_8identityESZ_S19_vS1A_EENS_8epilogue10collective18CollectiveEpilogueINS1C_23Sm100TmaWarpSpecializedILi2ELi1ELi80ELb1ELb0EEEJSH_NS5_IJNSS_ISE_SB_EENSS_ISF_SB_EEEEESI_SJ_SI_SJ_NS1C_6fusion15FusionCallbacksIS1G_NS1K_17LinearCombinationISI_fSI_fLNS_15FloatRoundStyleE2EEESH_S1J_JEEENS4_5SM1004TMEM4LOAD26SM100_TMEM_LOAD_16dp256b4xESZ_NS10_INS11_ILi2ELi4ELi3EEES14_NSS_INS5_IJS15_NSA_ILi32EEEEEENS5_IJS1V_SB_EEEEEEENS4_17SM75_U32x4_LDSM_NENS4_14SM90_TMA_STOREES1Z_NS4_17SM90_U32x4_STSM_NENS4_39AutoVectorizingCopyWithAssumedAlignmentILi128EEEEEEvvEEEEvNT_6ParamsE,"aw",@nobits
	.sectionflags	@""
	.align	16
	.zero		1024


//--------------------- .nv.shared.reserved.0     --------------------------
	.section	.nv.shared.reserved.0,"aw",@nobits
	.weak		__nv_reservedSMEM_offset_0_alias
	.size		__nv_reservedSMEM_offset_0_alias, 0, 64
	.other		__nv_reservedSMEM_offset_0_alias,@"STO_CUDA_RESERVED_SHARED STV_DEFAULT"
__nv_reservedSMEM_offset_0_alias:
	.zero		0
.nv.shared.reserved.0:
	.zero		64
	.weak		__nv_reservedSMEM_tcgen05_partition
	.type		__nv_reservedSMEM_tcgen05_partition,@object
	.size		__nv_reservedSMEM_tcgen05_partition,(.L_0 - __nv_reservedSMEM_tcgen05_partition)
__nv_reservedSMEM_tcgen05_partition:
	.zero		32
.L_0:


//--------------------- .nv.global                --------------------------
	.section	.nv.global,"aw",@nobits
.nv.global:
	.type		_ZN40_INTERNAL_3a594da9_4_k_cu_e57c8c14_232674cute1_E,@object
	.size		_ZN40_INTERNAL_3a594da9_4_k_cu_e57c8c14_232674cute1_E,(_ZN40_INTERNAL_3a594da9_4_k_cu_e57c8c14_232674cuda3std3__45__cpo6cbeginE - _ZN40_INTERNAL_3a594da9_4_k_cu_e57c8c14_232674cute1_E)
_ZN40_INTERNAL_3a594da9_4_k_cu_e57c8c14_232674cute1_E:
	.zero		1
	.type		_ZN40_INTERNAL_3a594da9_4_k_cu_e57c8c14_232674cuda3std3__45__cpo6cbeginE,@object
	.size		_ZN40_INTERNAL_3a594da9_4_k_cu_e57c8c14_232674cuda3std3__45__cpo6cbeginE,(_ZN40_INTERNAL_3a594da9_4_k_cu_e57c8c14_232674cuda3std3__48in_placeE - _ZN40_INTERNAL_3a594da9_4_k_cu_e57c8c14_232674cuda3std3__45__cpo6cbeginE)
_ZN40_INTERNAL_3a594da9_4_k_cu_e57c8c14_232674cuda3std3__45__cpo6cbeginE:
	.zero		1
	.type		_ZN40_INTERNAL_3a594da9_4_k_cu_e57c8c14_232674cuda3std3__48in_placeE,@object
	.size		_ZN40_INTERNAL_3a594da9_4_k_cu_e57c8c14_232674cuda3std3__48in_placeE,(_ZN40_INTERNAL_3a594da9_4_k_cu_e57c8c14_232674cuda3std6ranges3__45__cpo9iter_moveE - _ZN40_INTERNAL_3a594da9_4_k_cu_e57c8c14_232674cuda3std3__48in_placeE)
_ZN40_INTERNAL_3a594da9_4_k_cu_e57c8c14_232674cuda3std3__48in_placeE:
	.zero		1
	.type		_ZN40_INTERNAL_3a594da9_4_k_cu_e57c8c14_232674cuda3std6ranges3__45__cpo9iter_moveE,@object
	.size		_ZN40_INTERNAL_3a594da9_4_k_cu_e57c8c14_232674cuda3std6ranges3__45__cpo9iter_moveE,(_ZN40_INTERNAL_3a594da9_4_k_cu_e57c8c14_232674cuda3std3__45__cpo5beginE - _ZN40_INTERNAL_3a594da9_4_k_cu_e57c8c14_232674cuda3std6ranges3__45__cpo9iter_moveE)
_ZN40_INTERNAL_3a594da9_4_k_cu_e57c8c14_232674cuda3std6ranges3__45__cpo9iter_moveE:
	.zero		1
	.type		_ZN40_INTERNAL_3a594da9_4_k_cu_e57c8c14_232674cuda3std3__45__cpo5beginE,@object
	.size		_ZN40_INTERNAL_3a594da9_4_k_cu_e57c8c14_232674cuda3std3__45__cpo5beginE,(_ZN40_INTERNAL_3a594da9_4_k_cu_e57c8c14_232674cuda3std3__442_GLOBAL__N__3a594da9_4_k_cu_e57c8c14_232676ignoreE - _ZN40_INTERNAL_3a594da9_4_k_cu_e57c8c14_232674cuda3std3__45__cpo5beginE)
_ZN40_INTERNAL_3a594da9_4_k_cu_e57c8c14_232674cuda3std3__45__cpo5beginE:
	.zero		1
	.type		_ZN40_INTERNAL_3a594da9_4_k_cu_e57c8c14_232674cuda3std3__442_GLOBAL__N__3a594da9_4_k_cu_e57c8c14_232676ignoreE,@object
	.size		_ZN40_INTERNAL_3a594da9_4_k_cu_e57c8c14_232674cuda3std3__442_GLOBAL__N__3a594da9_4_k_cu_e57c8c14_232676ignoreE,(_ZN40_INTERNAL_3a594da9_4_k_cu_e57c8c14_232674cute7productE - _ZN40_INTERNAL_3a594da9_4_k_cu_e57c8c14_232674cuda3std3__442_GLOBAL__N__3a594da9_4_k_cu_e57c8c14_232676ignoreE)
_ZN40_INTERNAL_3a594da9_4_k_cu_e57c8c14_232674cuda3std3__442_GLOBAL__N__3a594da9_4_k_cu_e57c8c14_232676ignoreE:
	.zero		1
	.type		_ZN40_INTERNAL_3a594da9_4_k_cu_e57c8c14_232674cute7productE,@object
	.size		_ZN40_INTERNAL_3a594da9_4_k_cu_e57c8c14_232674cute7productE,(_ZN40_INTERNAL_3a594da9_4_k_cu_e57c8c14_232674cuda3std3__45__cpo3endE - _ZN40_INTERNAL_3a594da9_4_k_cu_e57c8c14_232674cute7productE)
_ZN40_INTERNAL_3a594da9_4_k_cu_e57c8c14_232674cute7productE:
	.zero		1
	.type		_ZN40_INTERNAL_3a594da9_4_k_cu_e57c8c14_232674cuda3std3__45__cpo3endE,@object
	.size		_ZN40_INTERNAL_3a594da9_4_k_cu_e57c8c14_232674cuda3std3__45__cpo3endE,(_ZN40_INTERNAL_3a594da9_4_k_cu_e57c8c14_232674cuda3std3__419piecewise_constructE - _ZN40_INTERNAL_3a594da9_4_k_cu_e57c8c14_232674cuda3std3__45__cpo3endE)
_ZN40_INTERNAL_3a594da9_4_k_cu_e57c8c14_232674cuda3std3__45__cpo3endE:
	.zero		1
	.type		_ZN40_INTERNAL_3a594da9_4_k_cu_e57c8c14_232674cuda3std3__419piecewise_constructE,@object
	.size		_ZN40_INTERNAL_3a594da9_4_k_cu_e57c8c14_232674cuda3std3__419piecewise_constructE,(_ZN40_INTERNAL_3a594da9_4_k_cu_e57c8c14_232674cuda3std3__45__cpo4cendE - _ZN40_INTERNAL_3a594da9_4_k_cu_e57c8c14_232674cuda3std3__419piecewise_constructE)
_ZN40_INTERNAL_3a594da9_4_k_cu_e57c8c14_232674cuda3std3__419piecewise_constructE:
	.zero		1
	.type		_ZN40_INTERNAL_3a594da9_4_k_cu_e57c8c14_232674cuda3std3__45__cpo4cendE,@object
	.size		_ZN40_INTERNAL_3a594da9_4_k_cu_e57c8c14_232674cuda3std3__45__cpo4cendE,(_ZN40_INTERNAL_3a594da9_4_k_cu_e57c8c14_232674cuda3std6ranges3__45__cpo4swapE - _ZN40_INTERNAL_3a594da9_4_k_cu_e57c8c14_232674cuda3std3__45__cpo4cendE)
_ZN40_INTERNAL_3a594da9_4_k_cu_e57c8c14_232674cuda3std3__45__cpo4cendE:
	.zero		1
	.type		_ZN40_INTERNAL_3a594da9_4_k_cu_e57c8c14_232674cuda3std6ranges3__45__cpo4swapE,@object
	.size		_ZN40_INTERNAL_3a594da9_4_k_cu_e57c8c14_232674cuda3std6ranges3__45__cpo4swapE,(.L_10 - _ZN40_INTERNAL_3a594da9_4_k_cu_e57c8c14_232674cuda3std6ranges3__45__cpo4swapE)
_ZN40_INTERNAL_3a594da9_4_k_cu_e57c8c14_232674cuda3std6ranges3__45__cpo4swapE:
	.zero		1
.L_10:


//--------------------- .nv.constant0._ZN7cutlass13device_kernelINS_4gemm6kernel13GemmUniversalIN4cute5tupleIJiiiiEEENS1_10collective13CollectiveMmaINS1_35MainloopSm100TmaUmmaWarpSpecializedILi26ELi2ELi4ENS5_IJNS4_1CILi1EEESB_SB_EEEEENS5_IJNSA_ILi64EEENSA_ILi160EEENSA_ILi16EEEEEENS_6half_tENS5_IJlSB_lEEESI_SJ_NS4_8TiledMMAINS4_8MMA_AtomIJNS4_20SM100_MMA_F16BF16_SSISI_SI_fLi64ELi160ELNS4_4UMMA5MajorE0ELSO_0ELNSN_7ScaleInE0ELSP_0EEEEEENS4_6LayoutISC_NS5_IJNSA_ILi0EEEST_ST_EEEEENS5_IJNS4_10UnderscoreESW_SW_EEEEENS4_13SM90_TMA_LOADENS4_14ComposedLayoutINS4_7SwizzleILi1ELi4ELi3EEENS4_18smem_ptr_flag_bitsILi16EEENSS_INS5_IJNSA_ILi8EEESG_EEENS5_IJSG_SB_EEEEEEEvNS4_8identityESZ_S19_vS1A_EENS_8epilogue10collective18CollectiveEpilogueINS1C_23Sm100TmaWarpSpecializedILi2ELi1ELi80ELb1ELb0EEEJSH_NS5_IJNSS_ISE_SB_EENSS_ISF_SB_EEEEESI_SJ_SI_SJ_NS1C_6fusion15FusionCallbacksIS1G_NS1K_17LinearCombinationISI_fSI_fLNS_15FloatRoundStyleE2EEESH_S1J_JEEENS4_5SM1004TMEM4LOAD26SM100_TMEM_LOAD_16dp256b4xESZ_NS10_INS11_ILi2ELi4ELi3EEES14_NSS_INS5_IJS15_NSA_ILi32EEEEEENS5_IJS1V_SB_EEEEEEENS4_17SM75_U32x4_LDSM_NENS4_14SM90_TMA_STOREES1Z_NS4_17SM90_U32x4_STSM_NENS4_39AutoVectorizingCopyWithAssumedAlignmentILi128EEEEEEvvEEEEvNT_6ParamsE --------------------------
	.section	.nv.constant0._ZN7cutlass13device_kernelINS_4gemm6kernel13GemmUniversalIN4cute5tupleIJiiiiEEENS1_10collective13CollectiveMmaINS1_35MainloopSm100TmaUmmaWarpSpecializedILi26ELi2ELi4ENS5_IJNS4_1CILi1EEESB_SB_EEEEENS5_IJNSA_ILi64EEENSA_ILi160EEENSA_ILi16EEEEEENS_6half_tENS5_IJlSB_lEEESI_SJ_NS4_8TiledMMAINS4_8MMA_AtomIJNS4_20SM100_MMA_F16BF16_SSISI_SI_fLi64ELi160ELNS4_4UMMA5MajorE0ELSO_0ELNSN_7ScaleInE0ELSP_0EEEEEENS4_6LayoutISC_NS5_IJNSA_ILi0EEEST_ST_EEEEENS5_IJNS4_10UnderscoreESW_SW_EEEEENS4_13SM90_TMA_LOADENS4_14ComposedLayoutINS4_7SwizzleILi1ELi4ELi3EEENS4_18smem_ptr_flag_bitsILi16EEENSS_INS5_IJNSA_ILi8EEESG_EEENS5_IJSG_SB_EEEEEEEvNS4_8identityESZ_S19_vS1A_EENS_8epilogue10collective18CollectiveEpilogueINS1C_23Sm100TmaWarpSpecializedILi2ELi1ELi80ELb1ELb0EEEJSH_NS5_IJNSS_ISE_SB_EENSS_ISF_SB_EEEEESI_SJ_SI_SJ_NS1C_6fusion15FusionCallbacksIS1G_NS1K_17LinearCombinationISI_fSI_fLNS_15FloatRoundStyleE2EEESH_S1J_JEEENS4_5SM1004TMEM4LOAD26SM100_TMEM_LOAD_16dp256b4xESZ_NS10_INS11_ILi2ELi4ELi3EEES14_NSS_INS5_IJS15_NSA_ILi32EEEEEENS5_IJS1V_SB_EEEEEEENS4_17SM75_U32x4_LDSM_NENS4_14SM90_TMA_STOREES1Z_NS4_17SM90_U32x4_STSM_NENS4_39AutoVectorizingCopyWithAssumedAlignmentILi128EEEEEEvvEEEEvNT_6ParamsE,"a",@progbits
	.sectionflags	@""
	.align	4
.nv.constant0._ZN7cutlass13device_kernelINS_4gemm6kernel13GemmUniversalIN4cute5tupleIJiiiiEEENS1_10collective13CollectiveMmaINS1_35MainloopSm100TmaUmmaWarpSpecializedILi26ELi2ELi4ENS5_IJNS4_1CILi1EEESB_SB_EEEEENS5_IJNSA_ILi64EEENSA_ILi160EEENSA_ILi16EEEEEENS_6half_tENS5_IJlSB_lEEESI_SJ_NS4_8TiledMMAINS4_8MMA_AtomIJNS4_20SM100_MMA_F16BF16_SSISI_SI_fLi64ELi160ELNS4_4UMMA5MajorE0ELSO_0ELNSN_7ScaleInE0ELSP_0EEEEEENS4_6LayoutISC_NS5_IJNSA_ILi0EEEST_ST_EEEEENS5_IJNS4_10UnderscoreESW_SW_EEEEENS4_13SM90_TMA_LOADENS4_14ComposedLayoutINS4_7SwizzleILi1ELi4ELi3EEENS4_18smem_ptr_flag_bitsILi16EEENSS_INS5_IJNSA_ILi8EEESG_EEENS5_IJSG_SB_EEEEEEEvNS4_8identityESZ_S19_vS1A_EENS_8epilogue10collective18CollectiveEpilogueINS1C_23Sm100TmaWarpSpecializedILi2ELi1ELi80ELb1ELb0EEEJSH_NS5_IJNSS_ISE_SB_EENSS_ISF_SB_EEEEESI_SJ_SI_SJ_NS1C_6fusion15FusionCallbacksIS1G_NS1K_17LinearCombinationISI_fSI_fLNS_15FloatRoundStyleE2EEESH_S1J_JEEENS4_5SM1004TMEM4LOAD26SM100_TMEM_LOAD_16dp256b4xESZ_NS10_INS11_ILi2ELi4ELi3EEES14_NSS_INS5_IJS15_NSA_ILi32EEEEEENS5_IJS1V_SB_EEEEEEENS4_17SM75_U32x4_LDSM_NENS4_14SM90_TMA_STOREES1Z_NS4_17SM90_U32x4_STSM_NENS4_39AutoVectorizingCopyWithAssumedAlignmentILi128EEEEEEvvEEEEvNT_6ParamsE:
	.zero		2944


//--------------------- SYMBOLS --------------------------

	.type		.nv.reservedSmem.offset0,@object
	.size		.nv.reservedSmem.offset0,0x4
	.type		.nv.reservedSmem.cap,@object
	.size		.nv.reservedSmem.cap,0x4
	.type		__assertfail,@function
